	.target	sm_90a

	.elftype	@"ET_EXEC"


//--------------------- .note.nv.tkinfo           --------------------------
	.section	.note.nv.tkinfo,"",@"SHT_NOTE"
	.sectionflags	@"SHF_NOTE_NV_TKINFO"
	.tkinfo
        /*0018*/ 	.word	0x00000002
        /*0030*/ 	.string	""
        /*0030*/ 	.string	"ptxas"
        /*0030*/ 	.string	"Cuda compilation tools, release 13.0, V13.0.88"
        /*0030*/ 	.string	"Build cuda_13.0.r13.0/compiler.36424714_0"
        /*0030*/ 	.string	"-arch sm_90a -m 64 "



//--------------------- .note.nv.cuinfo           --------------------------
	.section	.note.nv.cuinfo,"",@"SHT_NOTE"
	.sectionflags	@"SHF_NOTE_NV_CUINFO"
        /*0018*/ 	.short	0x0002
        /*001a*/ 	.short	0x005a
        /*001c*/ 	.short	0x0082
	.zero		2


//--------------------- .nv.info                  --------------------------
	.section	.nv.info,"",@"SHT_CUDA_INFO"
	.align	4


	//----- nvinfo : EIATTR_REGCOUNT
	.align		4
        /*0000*/ 	.byte	0x04, 0x2f
        /*0002*/ 	.short	(.L_12 - .L_11)
	.align		4
.L_11:
        /*0004*/ 	.word	index@(_ZN7cutlass13device_kernelINS_4gemm6kernel13GemmUniversalIN4cute5tupleIJiiiiEEENS1_10collective13CollectiveMmaINS1_40MainloopSm90TmaGmmaWarpSpecializedSparseILi9ENS5_IJNS4_1CILi2EEENSA_ILi1EEESC_EEENS1_35KernelTmaWarpSpecializedCooperativeEEENS5_IJNSA_ILi128EEESG_NSA_ILi64EEEEEENS_6half_tENS5_IJNS4_6LayoutINS5_IJiNS5_IJSB_iEEEiEEENS5_IJlNS5_IJSC_SB_EEElEEEEENSK_INS5_IJNS5_IJNS5_IJNSA_ILi8EEESB_NSA_ILi4EEEEEEiEEENS5_IJNS5_IJNSA_ILi16EEESB_SB_EEEiEEEiEEENS5_IJNS5_IJNS5_IJSH_SU_NSA_ILi1024EEEEEENSA_ILi4096EEEEEENS5_IJNS5_IJSC_NSA_ILi512EEENSA_ILi32EEEEEElEEElEEEEEEEESJ_NS5_IJlSC_lEEENS4_8TiledMMAINS4_8MMA_AtomIJNS4_4SM904GMMA6SPARSE27GMMA_64x128x32_F32F16F16_SSILNS1D_5MajorE0ELS1G_0ELNS1D_7ScaleInE1ELS1H_1ELNS1D_9SparseSelE0EEEEEENSK_ISD_NS5_IJSC_NSA_ILi0EEES1L_EEEEENS5_IJNS4_10UnderscoreES1O_S1O_EEEEENS4_13SM90_TMA_LOADENS4_14ComposedLayoutINS4_7SwizzleILi2ELi4ELi3EEENS4_25smem_sparse_ptr_flag_bitsILi2ELi16EEENSK_INS5_IJNS5_IJSC_SQ_EEENS5_IJSB_S13_EEEEEENS5_IJNS5_IJS1L_SH_EEESN_EEEEEEEvNS4_8identityENS4_23SM90_TMA_LOAD_MULTICASTENS1S_INS1T_ILi3ELi4ELi3EEENS4_18smem_ptr_flag_bitsILi16EEENSK_INS5_IJSQ_SH_EEENS5_IJSH_SC_EEEEEEEvS24_EENS_8epilogue10collective6detail29Sm90TmaWarpSpecializedAdapterINS2F_15DefaultEpilogueIfNS5_IJSC_llEEES2J_NS2E_6thread17LinearCombinationIfLi1EffLNS2K_9ScaleType4KindE0ELNS_15FloatRoundStyleE2EfEENS1_15EpilogueDefaultEEEEEvvEEEEvNT_6ParamsE)
        /*0008*/ 	.word	0x000000a8


	//----- nvinfo : EIATTR_FRAME_SIZE
	.align		4
.L_12:
        /*000c*/ 	.byte	0x04, 0x11
        /*000e*/ 	.short	(.L_14 - .L_13)
	.align		4
.L_13:
        /*0010*/ 	.word	index@(_ZN7cutlass13device_kernelINS_4gemm6kernel13GemmUniversalIN4cute5tupleIJiiiiEEENS1_10collective13CollectiveMmaINS1_40MainloopSm90TmaGmmaWarpSpecializedSparseILi9ENS5_IJNS4_1CILi2EEENSA_ILi1EEESC_EEENS1_35KernelTmaWarpSpecializedCooperativeEEENS5_IJNSA_ILi128EEESG_NSA_ILi64EEEEEENS_6half_tENS5_IJNS4_6LayoutINS5_IJiNS5_IJSB_iEEEiEEENS5_IJlNS5_IJSC_SB_EEElEEEEENSK_INS5_IJNS5_IJNS5_IJNSA_ILi8EEESB_NSA_ILi4EEEEEEiEEENS5_IJNS5_IJNSA_ILi16EEESB_SB_EEEiEEEiEEENS5_IJNS5_IJNS5_IJSH_SU_NSA_ILi1024EEEEEENSA_ILi4096EEEEEENS5_IJNS5_IJSC_NSA_ILi512EEENSA_ILi32EEEEEElEEElEEEEEEEESJ_NS5_IJlSC_lEEENS4_8TiledMMAINS4_8MMA_AtomIJNS4_4SM904GMMA6SPARSE27GMMA_64x128x32_F32F16F16_SSILNS1D_5MajorE0ELS1G_0ELNS1D_7ScaleInE1ELS1H_1ELNS1D_9SparseSelE0EEEEEENSK_ISD_NS5_IJSC_NSA_ILi0EEES1L_EEEEENS5_IJNS4_10UnderscoreES1O_S1O_EEEEENS4_13SM90_TMA_LOADENS4_14ComposedLayoutINS4_7SwizzleILi2ELi4ELi3EEENS4_25smem_sparse_ptr_flag_bitsILi2ELi16EEENSK_INS5_IJNS5_IJSC_SQ_EEENS5_IJSB_S13_EEEEEENS5_IJNS5_IJS1L_SH_EEESN_EEEEEEEvNS4_8identityENS4_23SM90_TMA_LOAD_MULTICASTENS1S_INS1T_ILi3ELi4ELi3EEENS4_18smem_ptr_flag_bitsILi16EEENSK_INS5_IJSQ_SH_EEENS5_IJSH_SC_EEEEEEEvS24_EENS_8epilogue10collective6detail29Sm90TmaWarpSpecializedAdapterINS2F_15DefaultEpilogueIfNS5_IJSC_llEEES2J_NS2E_6thread17LinearCombinationIfLi1EffLNS2K_9ScaleType4KindE0ELNS_15FloatRoundStyleE2EfEENS1_15EpilogueDefaultEEEEEvvEEEEvNT_6ParamsE)
        /*0014*/ 	.word	0x00000000


	//----- nvinfo : EIATTR_MIN_STACK_SIZE
	.align		4
.L_14:
        /*0018*/ 	.byte	0x04, 0x12
        /*001a*/ 	.short	(.L_16 - .L_15)
	.align		4
.L_15:
        /*001c*/ 	.word	index@(_ZN7cutlass13device_kernelINS_4gemm6kernel13GemmUniversalIN4cute5tupleIJiiiiEEENS1_10collective13CollectiveMmaINS1_40MainloopSm90TmaGmmaWarpSpecializedSparseILi9ENS5_IJNS4_1CILi2EEENSA_ILi1EEESC_EEENS1_35KernelTmaWarpSpecializedCooperativeEEENS5_IJNSA_ILi128EEESG_NSA_ILi64EEEEEENS_6half_tENS5_IJNS4_6LayoutINS5_IJiNS5_IJSB_iEEEiEEENS5_IJlNS5_IJSC_SB_EEElEEEEENSK_INS5_IJNS5_IJNS5_IJNSA_ILi8EEESB_NSA_ILi4EEEEEEiEEENS5_IJNS5_IJNSA_ILi16EEESB_SB_EEEiEEEiEEENS5_IJNS5_IJNS5_IJSH_SU_NSA_ILi1024EEEEEENSA_ILi4096EEEEEENS5_IJNS5_IJSC_NSA_ILi512EEENSA_ILi32EEEEEElEEElEEEEEEEESJ_NS5_IJlSC_lEEENS4_8TiledMMAINS4_8MMA_AtomIJNS4_4SM904GMMA6SPARSE27GMMA_64x128x32_F32F16F16_SSILNS1D_5MajorE0ELS1G_0ELNS1D_7ScaleInE1ELS1H_1ELNS1D_9SparseSelE0EEEEEENSK_ISD_NS5_IJSC_NSA_ILi0EEES1L_EEEEENS5_IJNS4_10UnderscoreES1O_S1O_EEEEENS4_13SM90_TMA_LOADENS4_14ComposedLayoutINS4_7SwizzleILi2ELi4ELi3EEENS4_25smem_sparse_ptr_flag_bitsILi2ELi16EEENSK_INS5_IJNS5_IJSC_SQ_EEENS5_IJSB_S13_EEEEEENS5_IJNS5_IJS1L_SH_EEESN_EEEEEEEvNS4_8identityENS4_23SM90_TMA_LOAD_MULTICASTENS1S_INS1T_ILi3ELi4ELi3EEENS4_18smem_ptr_flag_bitsILi16EEENSK_INS5_IJSQ_SH_EEENS5_IJSH_SC_EEEEEEEvS24_EENS_8epilogue10collective6detail29Sm90TmaWarpSpecializedAdapterINS2F_15DefaultEpilogueIfNS5_IJSC_llEEES2J_NS2E_6thread17LinearCombinationIfLi1EffLNS2K_9ScaleType4KindE0ELNS_15FloatRoundStyleE2EfEENS1_15EpilogueDefaultEEEEEvvEEEEvNT_6ParamsE)
        /*0020*/ 	.word	0x00000000
.L_16:


//--------------------- .nv.compat                --------------------------
	.section	.nv.compat,"",@"SHT_CUDA_COMPAT_INFO"
	.align	4
        /*0000*/ 	.byte	0x02, 0x09, 0x01, 0x00, 0x02, 0x02, 0x04, 0x00, 0x02, 0x05, 0x05, 0x00, 0x03, 0x07, 0x01, 0x01
        /*0010*/ 	.byte	0x02, 0x03, 0x01, 0x00, 0x02, 0x06, 0x01, 0x00, 0x04, 0x0b, 0x08, 0x00, 0x00, 0x00, 0x00, 0x00
        /*0020*/ 	.byte	0x00, 0x00, 0x00, 0x00


//--------------------- .nv.info._ZN7cutlass13device_kernelINS_4gemm6kernel13GemmUniversalIN4cute5tupleIJiiiiEEENS1_10collective13CollectiveMmaINS1_40MainloopSm90TmaGmmaWarpSpecializedSparseILi9ENS5_IJNS4_1CILi2EEENSA_ILi1EEESC_EEENS1_35KernelTmaWarpSpecializedCooperativeEEENS5_IJNSA_ILi128EEESG_NSA_ILi64EEEEEENS_6half_tENS5_IJNS4_6LayoutINS5_IJiNS5_IJSB_iEEEiEEENS5_IJlNS5_IJSC_SB_EEElEEEEENSK_INS5_IJNS5_IJNS5_IJNSA_ILi8EEESB_NSA_ILi4EEEEEEiEEENS5_IJNS5_IJNSA_ILi16EEESB_SB_EEEiEEEiEEENS5_IJNS5_IJNS5_IJSH_SU_NSA_ILi1024EEEEEENSA_ILi4096EEEEEENS5_IJNS5_IJSC_NSA_ILi512EEENSA_ILi32EEEEEElEEElEEEEEEEESJ_NS5_IJlSC_lEEENS4_8TiledMMAINS4_8MMA_AtomIJNS4_4SM904GMMA6SPARSE27GMMA_64x128x32_F32F16F16_SSILNS1D_5MajorE0ELS1G_0ELNS1D_7ScaleInE1ELS1H_1ELNS1D_9SparseSelE0EEEEEENSK_ISD_NS5_IJSC_NSA_ILi0EEES1L_EEEEENS5_IJNS4_10UnderscoreES1O_S1O_EEEEENS4_13SM90_TMA_LOADENS4_14ComposedLayoutINS4_7SwizzleILi2ELi4ELi3EEENS4_25smem_sparse_ptr_flag_bitsILi2ELi16EEENSK_INS5_IJNS5_IJSC_SQ_EEENS5_IJSB_S13_EEEEEENS5_IJNS5_IJS1L_SH_EEESN_EEEEEEEvNS4_8identityENS4_23SM90_TMA_LOAD_MULTICASTENS1S_INS1T_ILi3ELi4ELi3EEENS4_18smem_ptr_flag_bitsILi16EEENSK_INS5_IJSQ_SH_EEENS5_IJSH_SC_EEEEEEEvS24_EENS_8epilogue10collective6detail29Sm90TmaWarpSpecializedAdapterINS2F_15DefaultEpilogueIfNS5_IJSC_llEEES2J_NS2E_6thread17LinearCombinationIfLi1EffLNS2K_9ScaleType4KindE0ELNS_15FloatRoundStyleE2EfEENS1_15EpilogueDefaultEEEEEvvEEEEvNT_6ParamsE --------------------------
	.section	.nv.info._ZN7cutlass13device_kernelINS_4gemm6kernel13GemmUniversalIN4cute5tupleIJiiiiEEENS1_10collective13CollectiveMmaINS1_40MainloopSm90TmaGmmaWarpSpecializedSparseILi9ENS5_IJNS4_1CILi2EEENSA_ILi1EEESC_EEENS1_35KernelTmaWarpSpecializedCooperativeEEENS5_IJNSA_ILi128EEESG_NSA_ILi64EEEEEENS_6half_tENS5_IJNS4_6LayoutINS5_IJiNS5_IJSB_iEEEiEEENS5_IJlNS5_IJSC_SB_EEElEEEEENSK_INS5_IJNS5_IJNS5_IJNSA_ILi8EEESB_NSA_ILi4EEEEEEiEEENS5_IJNS5_IJNSA_ILi16EEESB_SB_EEEiEEEiEEENS5_IJNS5_IJNS5_IJSH_SU_NSA_ILi1024EEEEEENSA_ILi4096EEEEEENS5_IJNS5_IJSC_NSA_ILi512EEENSA_ILi32EEEEEElEEElEEEEEEEESJ_NS5_IJlSC_lEEENS4_8TiledMMAINS4_8MMA_AtomIJNS4_4SM904GMMA6SPARSE27GMMA_64x128x32_F32F16F16_SSILNS1D_5MajorE0ELS1G_0ELNS1D_7ScaleInE1ELS1H_1ELNS1D_9SparseSelE0EEEEEENSK_ISD_NS5_IJSC_NSA_ILi0EEES1L_EEEEENS5_IJNS4_10UnderscoreES1O_S1O_EEEEENS4_13SM90_TMA_LOADENS4_14ComposedLayoutINS4_7SwizzleILi2ELi4ELi3EEENS4_25smem_sparse_ptr_flag_bitsILi2ELi16EEENSK_INS5_IJNS5_IJSC_SQ_EEENS5_IJSB_S13_EEEEEENS5_IJNS5_IJS1L_SH_EEESN_EEEEEEEvNS4_8identityENS4_23SM90_TMA_LOAD_MULTICASTENS1S_INS1T_ILi3ELi4ELi3EEENS4_18smem_ptr_flag_bitsILi16EEENSK_INS5_IJSQ_SH_EEENS5_IJSH_SC_EEEEEEEvS24_EENS_8epilogue10collective6detail29Sm90TmaWarpSpecializedAdapterINS2F_15DefaultEpilogueIfNS5_IJSC_llEEES2J_NS2E_6thread17LinearCombinationIfLi1EffLNS2K_9ScaleType4KindE0ELNS_15FloatRoundStyleE2EfEENS1_15EpilogueDefaultEEEEEvvEEEEvNT_6ParamsE,"",@"SHT_CUDA_INFO"
	.sectionflags	@""
	.align	4


	//----- nvinfo : EIATTR_CUDA_API_VERSION
	.align		4
        /*0000*/ 	.byte	0x04, 0x37
        /*0002*/ 	.short	(.L_18 - .L_17)
.L_17:
        /*0004*/ 	.word	0x00000082


	//----- nvinfo : EIATTR_KPARAM_INFO
	.align		4
.L_18:
        /*0008*/ 	.byte	0x04, 0x17
        /*000a*/ 	.short	(.L_20 - .L_19)
.L_19:
        /*000c*/ 	.word	0x00000000
        /*0010*/ 	.short	0x0000
        /*0012*/ 	.short	0x0070
        /*0014*/ 	.byte	0x00, 0xf0, 0x01, 0x14


	//----- nvinfo : EIATTR_SPARSE_MMA_MASK
	.align		4
.L_20:
        /*0018*/ 	.byte	0x03, 0x50
        /*001a*/ 	.short	0x0002


	//----- nvinfo : EIATTR_MAXREG_COUNT
	.align		4
        /*001c*/ 	.byte	0x03, 0x1b
        /*001e*/ 	.short	0x00a8


	//----- nvinfo : EIATTR_NUM_BARRIERS
	.align		4
        /*0020*/ 	.byte	0x02, 0x4c
        /*0022*/ 	.byte	0x01
	.zero		1


	//----- nvinfo : EIATTR_MERCURY_ISA_VERSION
	.align		4
        /*0024*/ 	.byte	0x03, 0x5f
        /*0026*/ 	.short	0x0101


	//----- nvinfo : EIATTR_INT_WARP_WIDE_INSTR_OFFSETS
	.align		4
        /*0028*/ 	.byte	0x04, 0x31
        /*002a*/ 	.short	(.L_22 - .L_21)


	//   ....[0]....
.L_21:
        /*002c*/ 	.word	0x000005d0


	//   ....[1]....
        /*0030*/ 	.word	0x00000710


	//   ....[2]....
        /*0034*/ 	.word	0x000007b0


	//----- nvinfo : EIATTR_COOP_GROUP_MASK_REGIDS
	.align		4
.L_22:
        /*0038*/ 	.byte	0x04, 0x29
        /*003a*/ 	.short	(.L_24 - .L_23)


	//   ....[0]....
.L_23:
        /*003c*/ 	.word	0xffffffff


	//   ....[1]....
        /*0040*/ 	.word	0xffffffff


	//   ....[2]....
        /*0044*/ 	.word	0xffffffff


	//   ....[3]....
        /*0048*/ 	.word	0xffffffff


	//   ....[4]....
        /*004c*/ 	.word	0xffffffff


	//   ....[5]....
        /*0050*/ 	.word	0xffffffff


	//----- nvinfo : EIATTR_COOP_GROUP_INSTR_OFFSETS
	.align		4
.L_24:
        /*0054*/ 	.byte	0x04, 0x28
        /*0056*/ 	.short	(.L_26 - .L_25)


	//   ....[0]....
.L_25:
        /*0058*/ 	.word	0x00000060


	//   ....[1]....
        /*005c*/ 	.word	0x00000070


	//   ....[2]....
        /*0060*/ 	.word	0x00000160


	//   ....[3]....
        /*0064*/ 	.word	0x000003e0


	//   ....[4]....
        /*0068*/ 	.word	0x000008e0


	//   ....[5]....
        /*006c*/ 	.word	0x00001360


	//----- nvinfo : EIATTR_REG_RECONFIG
	.align		4
.L_26:
        /*0070*/ 	.byte	0x01, 0x54
	.zero		2


	//----- nvinfo : EIATTR_MBARRIER_INSTR_OFFSETS
	.align		4
        /*0074*/ 	.byte	0x04, 0x39
        /*0076*/ 	.short	(.L_28 - .L_27)


	//   ....[0]....
.L_27:
        /*0078*/ 	.word	0x00000280
        /*007c*/ 	.word	0x000000ff
        /*0080*/ 	.word	0x00000000
        /*0084*/ 	.short	0x0100
        /*0086*/ 	.byte	0x08
	.zero		1


	//   ....[1]....
        /*0088*/ 	.word	0x00000290
        /*008c*/ 	.word	0x000000ff
        /*0090*/ 	.word	0x00000048
        /*0094*/ 	.short	0x0100
        /*0096*/ 	.byte	0x08
	.zero		1


	//   ....[2]....
        /*0098*/ 	.word	0x000002a0
        /*009c*/ 	.word	0x000000ff
        /*00a0*/ 	.word	0x00000008
        /*00a4*/ 	.short	0x0100
        /*00a6*/ 	.byte	0x08
	.zero		1


	//   ....[3]....
        /*00a8*/ 	.word	0x000002b0
        /*00ac*/ 	.word	0x000000ff
        /*00b0*/ 	.word	0x00000050
        /*00b4*/ 	.short	0x0100
        /*00b6*/ 	.byte	0x08
	.zero		1


	//   ....[4]....
        /*00b8*/ 	.word	0x000002c0
        /*00bc*/ 	.word	0x000000ff
        /*00c0*/ 	.word	0x00000010
        /*00c4*/ 	.short	0x0100
        /*00c6*/ 	.byte	0x08
	.zero		1


	//   ....[5]....
        /*00c8*/ 	.word	0x000002d0
        /*00cc*/ 	.word	0x000000ff
        /*00d0*/ 	.word	0x00000058
        /*00d4*/ 	.short	0x0100
        /*00d6*/ 	.byte	0x08
	.zero		1


	//   ....[6]....
        /*00d8*/ 	.word	0x000002e0
        /*00dc*/ 	.word	0x000000ff
        /*00e0*/ 	.word	0x00000018
        /*00e4*/ 	.short	0x0100
        /*00e6*/ 	.byte	0x08
	.zero		1


	//   ....[7]....
        /*00e8*/ 	.word	0x000002f0
        /*00ec*/ 	.word	0x000000ff
        /*00f0*/ 	.word	0x00000060
        /*00f4*/ 	.short	0x0100
        /*00f6*/ 	.byte	0x08
	.zero		1


	//   ....[8]....
        /*00f8*/ 	.word	0x00000300
        /*00fc*/ 	.word	0x000000ff
        /*0100*/ 	.word	0x00000020
        /*0104*/ 	.short	0x0100
        /*0106*/ 	.byte	0x08
	.zero		1


	//   ....[9]....
        /*0108*/ 	.word	0x00000310
        /*010c*/ 	.word	0x000000ff
        /*0110*/ 	.word	0x00000068
        /*0114*/ 	.short	0x0100
        /*0116*/ 	.byte	0x08
	.zero		1


	//   ....[10]....
        /*0118*/ 	.word	0x00000320
        /*011c*/ 	.word	0x000000ff
        /*0120*/ 	.word	0x00000028
        /*0124*/ 	.short	0x0100
        /*0126*/ 	.byte	0x08
	.zero		1


	//   ....[11]....
        /*0128*/ 	.word	0x00000330
        /*012c*/ 	.word	0x000000ff
        /*0130*/ 	.word	0x00000070
        /*0134*/ 	.short	0x0100
        /*0136*/ 	.byte	0x08
	.zero		1


	//   ....[12]....
        /*0138*/ 	.word	0x00000340
        /*013c*/ 	.word	0x000000ff
        /*0140*/ 	.word	0x00000030
        /*0144*/ 	.short	0x0100
        /*0146*/ 	.byte	0x08
	.zero		1


	//   ....[13]....
        /*0148*/ 	.word	0x00000350
        /*014c*/ 	.word	0x000000ff
        /*0150*/ 	.word	0x00000078
        /*0154*/ 	.short	0x0100
        /*0156*/ 	.byte	0x08
	.zero		1


	//   ....[14]....
        /*0158*/ 	.word	0x00000360
        /*015c*/ 	.word	0x000000ff
        /*0160*/ 	.word	0x00000038
        /*0164*/ 	.short	0x0100
        /*0166*/ 	.byte	0x08
	.zero		1


	//   ....[15]....
        /*0168*/ 	.word	0x00000370
        /*016c*/ 	.word	0x000000ff
        /*0170*/ 	.word	0x00000080
        /*0174*/ 	.short	0x0100
        /*0176*/ 	.byte	0x08
	.zero		1


	//   ....[16]....
        /*0178*/ 	.word	0x00000380
        /*017c*/ 	.word	0x000000ff
        /*0180*/ 	.word	0x00000040
        /*0184*/ 	.short	0x0100
        /*0186*/ 	.byte	0x08
	.zero		1


	//   ....[17]....
        /*0188*/ 	.word	0x00000390
        /*018c*/ 	.word	0x000000ff
        /*0190*/ 	.word	0x00000088
        /*0194*/ 	.short	0x0100
        /*0196*/ 	.byte	0x08
	.zero		1


	//   ....[18]....
        /*0198*/ 	.word	0x00000820
        /*019c*/ 	.word	0x000000ff
        /*01a0*/ 	.word	0x000000a0
        /*01a4*/ 	.short	0x0100
        /*01a6*/ 	.byte	0x06
	.zero		1


	//   ....[19]....
        /*01a8*/ 	.word	0x00000890
        /*01ac*/ 	.word	0x000000ff
        /*01b0*/ 	.word	0x000000a8
        /*01b4*/ 	.short	0x0100
        /*01b6*/ 	.byte	0x06
	.zero		1


	//   ....[20]....
        /*01b8*/ 	.word	0x000016a0
        /*01bc*/ 	.word	0x000000ff
        /*01c0*/ 	.word	0x00000000
        /*01c4*/ 	.short	0x010a
        /*01c6*/ 	.byte	0x08
	.zero		1


	//   ....[21]....
        /*01c8*/ 	.word	0x00001730
        /*01cc*/ 	.word	0x000000ff
        /*01d0*/ 	.word	0x00000000
        /*01d4*/ 	.short	0x010a
        /*01d6*/ 	.byte	0x08
	.zero		1


	//   ....[22]....
        /*01d8*/ 	.word	0x00001910
        /*01dc*/ 	.word	0x00000012
        /*01e0*/ 	.word	0x00000000
        /*01e4*/ 	.short	0x0101
        /*01e6*/ 	.byte	0x3f
	.zero		1


	//   ....[23]....
        /*01e8*/ 	.word	0x000076d0
        /*01ec*/ 	.word	0x00000016
        /*01f0*/ 	.word	0x00000048
        /*01f4*/ 	.short	0x010a
        /*01f6*/ 	.byte	0x3f
	.zero		1


	//   ....[24]....
        /*01f8*/ 	.word	0x00007b00
        /*01fc*/ 	.word	0x00000008
        /*0200*/ 	.word	0x000000a8
        /*0204*/ 	.short	0x0101
        /*0206*/ 	.byte	0x3f
	.zero		1


	//   ....[25]....
        /*0208*/ 	.word	0x00008240
        /*020c*/ 	.word	0x00000006
        /*0210*/ 	.word	0x00000000
        /*0214*/ 	.short	0x010a
        /*0216*/ 	.byte	0x3f
	.zero		1


	//   ....[26]....
        /*0218*/ 	.word	0x000082c0
        /*021c*/ 	.word	0x00000007
        /*0220*/ 	.word	0x00000000
        /*0224*/ 	.short	0x010a
        /*0226*/ 	.byte	0x3f
	.zero		1


	//   ....[27]....
        /*0228*/ 	.word	0x00008350
        /*022c*/ 	.word	0x00000006
        /*0230*/ 	.word	0x00000000
        /*0234*/ 	.short	0x010a
        /*0236*/ 	.byte	0x3f
	.zero		1


	//   ....[28]....
        /*0238*/ 	.word	0x000083e0
        /*023c*/ 	.word	0x00000009
        /*0240*/ 	.word	0x00000000
        /*0244*/ 	.short	0x010a
        /*0246*/ 	.byte	0x3f
	.zero		1


	//   ....[29]....
        /*0248*/ 	.word	0x00008470
        /*024c*/ 	.word	0x00000006
        /*0250*/ 	.word	0x00000000
        /*0254*/ 	.short	0x010a
        /*0256*/ 	.byte	0x3f
	.zero		1


	//   ....[30]....
        /*0258*/ 	.word	0x00008500
        /*025c*/ 	.word	0x00000009
        /*0260*/ 	.word	0x00000000
        /*0264*/ 	.short	0x010a
        /*0266*/ 	.byte	0x3f
	.zero		1


	//   ....[31]....
        /*0268*/ 	.word	0x00008590
        /*026c*/ 	.word	0x0000000a
        /*0270*/ 	.word	0x00000000
        /*0274*/ 	.short	0x010a
        /*0276*/ 	.byte	0x3f
	.zero		1


	//   ....[32]....
        /*0278*/ 	.word	0x00008620
        /*027c*/ 	.word	0x0000000b
        /*0280*/ 	.word	0x00000000
        /*0284*/ 	.short	0x010a
        /*0286*/ 	.byte	0x3f
	.zero		1


	//   ....[33]....
        /*0288*/ 	.word	0x000086b0
        /*028c*/ 	.word	0x00000003
        /*0290*/ 	.word	0x00000000
        /*0294*/ 	.short	0x010a
        /*0296*/ 	.byte	0x3f
	.zero		1


	//   ....[34]....
        /*0298*/ 	.word	0x00008720
        /*029c*/ 	.word	0x00000012
        /*02a0*/ 	.word	0x00000000
        /*02a4*/ 	.short	0x010a
        /*02a6*/ 	.byte	0x3f
	.zero		1


	//   ....[35]....
        /*02a8*/ 	.word	0x000087f0
        /*02ac*/ 	.word	0x00000016
        /*02b0*/ 	.word	0x00000048
        /*02b4*/ 	.short	0x010a
        /*02b6*/ 	.byte	0x3f
	.zero		1


	//   ....[36]....
        /*02b8*/ 	.word	0x000088c0
        /*02bc*/ 	.word	0x00000006
        /*02c0*/ 	.word	0x00000000
        /*02c4*/ 	.short	0x010a
        /*02c6*/ 	.byte	0x3f
	.zero		1


	//   ....[37]....
        /*02c8*/ 	.word	0x00008910
        /*02cc*/ 	.word	0x00000007
        /*02d0*/ 	.word	0x00000000
        /*02d4*/ 	.short	0x010a
        /*02d6*/ 	.byte	0x3f
	.zero		1


	//   ....[38]....
        /*02d8*/ 	.word	0x00008960
        /*02dc*/ 	.word	0x00000006
        /*02e0*/ 	.word	0x00000000
        /*02e4*/ 	.short	0x010a
        /*02e6*/ 	.byte	0x3f
	.zero		1


	//   ....[39]....
        /*02e8*/ 	.word	0x000089b0
        /*02ec*/ 	.word	0x00000009
        /*02f0*/ 	.word	0x00000000
        /*02f4*/ 	.short	0x010a
        /*02f6*/ 	.byte	0x3f
	.zero		1


	//   ....[40]....
        /*02f8*/ 	.word	0x00008a00
        /*02fc*/ 	.word	0x00000006
        /*0300*/ 	.word	0x00000000
        /*0304*/ 	.short	0x010a
        /*0306*/ 	.byte	0x3f
	.zero		1


	//   ....[41]....
        /*0308*/ 	.word	0x00008a50
        /*030c*/ 	.word	0x00000009
        /*0310*/ 	.word	0x00000000
        /*0314*/ 	.short	0x010a
        /*0316*/ 	.byte	0x3f
	.zero		1


	//   ....[42]....
        /*0318*/ 	.word	0x00008aa0
        /*031c*/ 	.word	0x0000000a
        /*0320*/ 	.word	0x00000000
        /*0324*/ 	.short	0x010a
        /*0326*/ 	.byte	0x3f
	.zero		1


	//   ....[43]....
        /*0328*/ 	.word	0x00008af0
        /*032c*/ 	.word	0x0000000b
        /*0330*/ 	.word	0x00000000
        /*0334*/ 	.short	0x010a
        /*0336*/ 	.byte	0x3f
	.zero		1


	//----- nvinfo : EIATTR_NUM_MBARRIERS
	.align		4
.L_28:
        /*0338*/ 	.byte	0x03, 0x38
        /*033a*/ 	.short	0x0014


	//----- nvinfo : EIATTR_EXIT_INSTR_OFFSETS
	.align		4
        /*033c*/ 	.byte	0x04, 0x1c
        /*033e*/ 	.short	(.L_30 - .L_29)


	//   ....[0]....
.L_29:
        /*0340*/ 	.word	0x00000a40


	//   ....[1]....
        /*0344*/ 	.word	0x00001230


	//   ....[2]....
        /*0348*/ 	.word	0x00006de0


	//   ....[3]....
        /*034c*/ 	.word	0x00007340


	//   ....[4]....
        /*0350*/ 	.word	0x00008700


	//----- nvinfo : EIATTR_MAX_THREADS
	.align		4
.L_30:
        /*0354*/ 	.byte	0x04, 0x05
        /*0356*/ 	.short	(.L_32 - .L_31)
.L_31:
        /*0358*/ 	.word	0x00000180
        /*035c*/ 	.word	0x00000001
        /*0360*/ 	.word	0x00000001


	//----- nvinfo : EIATTR_CRS_STACK_SIZE
	.align		4
.L_32:
        /*0364*/ 	.byte	0x04, 0x1e
        /*0366*/ 	.short	(.L_34 - .L_33)
.L_33:
        /*0368*/ 	.word	0x00000000


	//----- nvinfo : EIATTR_CBANK_PARAM_SIZE
	.align		4
.L_34:
        /*036c*/ 	.byte	0x03, 0x19
        /*036e*/ 	.short	0x0570


	//----- nvinfo : EIATTR_PARAM_CBANK
	.align		4
        /*0370*/ 	.byte	0x04, 0x0a
        /*0372*/ 	.short	(.L_36 - .L_35)
	.align		4
.L_35:
        /*0374*/ 	.word	index@(.nv.constant0._ZN7cutlass13device_kernelINS_4gemm6kernel13GemmUniversalIN4cute5tupleIJiiiiEEENS1_10collective13CollectiveMmaINS1_40MainloopSm90TmaGmmaWarpSpecializedSparseILi9ENS5_IJNS4_1CILi2EEENSA_ILi1EEESC_EEENS1_35KernelTmaWarpSpecializedCooperativeEEENS5_IJNSA_ILi128EEESG_NSA_ILi64EEEEEENS_6half_tENS5_IJNS4_6LayoutINS5_IJiNS5_IJSB_iEEEiEEENS5_IJlNS5_IJSC_SB_EEElEEEEENSK_INS5_IJNS5_IJNS5_IJNSA_ILi8EEESB_NSA_ILi4EEEEEEiEEENS5_IJNS5_IJNSA_ILi16EEESB_SB_EEEiEEEiEEENS5_IJNS5_IJNS5_IJSH_SU_NSA_ILi1024EEEEEENSA_ILi4096EEEEEENS5_IJNS5_IJSC_NSA_ILi512EEENSA_ILi32EEEEEElEEElEEEEEEEESJ_NS5_IJlSC_lEEENS4_8TiledMMAINS4_8MMA_AtomIJNS4_4SM904GMMA6SPARSE27GMMA_64x128x32_F32F16F16_SSILNS1D_5MajorE0ELS1G_0ELNS1D_7ScaleInE1ELS1H_1ELNS1D_9SparseSelE0EEEEEENSK_ISD_NS5_IJSC_NSA_ILi0EEES1L_EEEEENS5_IJNS4_10UnderscoreES1O_S1O_EEEEENS4_13SM90_TMA_LOADENS4_14ComposedLayoutINS4_7SwizzleILi2ELi4ELi3EEENS4_25smem_sparse_ptr_flag_bitsILi2ELi16EEENSK_INS5_IJNS5_IJSC_SQ_EEENS5_IJSB_S13_EEEEEENS5_IJNS5_IJS1L_SH_EEESN_EEEEEEEvNS4_8identityENS4_23SM90_TMA_LOAD_MULTICASTENS1S_INS1T_ILi3ELi4ELi3EEENS4_18smem_ptr_flag_bitsILi16EEENSK_INS5_IJSQ_SH_EEENS5_IJSH_SC_EEEEEEEvS24_EENS_8epilogue10collective6detail29Sm90TmaWarpSpecializedAdapterINS2F_15DefaultEpilogueIfNS5_IJSC_llEEES2J_NS2E_6thread17LinearCombinationIfLi1EffLNS2K_9ScaleType4KindE0ELNS_15FloatRoundStyleE2EfEENS1_15EpilogueDefaultEEEEEvvEEEEvNT_6ParamsE)
        /*0378*/ 	.short	0x0210
        /*037a*/ 	.short	0x0570


	//----- nvinfo : EIATTR_SW_WAR
	.align		4
.L_36:
        /*037c*/ 	.byte	0x04, 0x36
        /*037e*/ 	.short	(.L_38 - .L_37)
.L_37:
        /*0380*/ 	.word	0x00000008
.L_38:


//--------------------- .nv.callgraph             --------------------------
	.section	.nv.callgraph,"",@"SHT_CUDA_CALLGRAPH"
	.align	4
	.sectionentsize	8
	.align		4
        /*0000*/ 	.word	0x00000000
	.align		4
        /*0004*/ 	.word	0xffffffff
	.align		4
        /*0008*/ 	.word	0x00000000
	.align		4
        /*000c*/ 	.word	0xfffffffe
	.align		4
        /*0010*/ 	.word	0x00000000
	.align		4
        /*0014*/ 	.word	0xfffffffd
	.align		4
        /*0018*/ 	.word	0x00000000
	.align		4
        /*001c*/ 	.word	0xfffffffc


//--------------------- .nv.constant4             --------------------------
	.section	.nv.constant4,"a",@progbits
	.align	8
	.align		8
.nv.constant4:
        /*0000*/ 	.dword	_ZN39_INTERNAL_4a3428ef_4_k_cu_a1286046_27844cuda3std3__45__cpo5beginE
	.align		8
        /*0008*/ 	.dword	_ZN39_INTERNAL_4a3428ef_4_k_cu_a1286046_27844cuda3std3__45__cpo3endE
	.align		8
        /*0010*/ 	.dword	_ZN39_INTERNAL_4a3428ef_4_k_cu_a1286046_27844cuda3std3__45__cpo6cbeginE
	.align		8
        /*0018*/ 	.dword	_ZN39_INTERNAL_4a3428ef_4_k_cu_a1286046_27844cuda3std3__45__cpo4cendE
	.align		8
        /*0020*/ 	.dword	_ZN39_INTERNAL_4a3428ef_4_k_cu_a1286046_27844cuda3std3__441_GLOBAL__N__4a3428ef_4_k_cu_a1286046_27846ignoreE
	.align		8
        /*0028*/ 	.dword	_ZN39_INTERNAL_4a3428ef_4_k_cu_a1286046_27844cuda3std3__419piecewise_constructE
	.align		8
        /*0030*/ 	.dword	_ZN39_INTERNAL_4a3428ef_4_k_cu_a1286046_27844cuda3std3__48in_placeE
	.align		8
        /*0038*/ 	.dword	_ZN39_INTERNAL_4a3428ef_4_k_cu_a1286046_27844cuda3std6ranges3__45__cpo4swapE
	.align		8
        /*0040*/ 	.dword	_ZN39_INTERNAL_4a3428ef_4_k_cu_a1286046_27844cuda3std6ranges3__45__cpo9iter_moveE
	.align		8
        /*0048*/ 	.dword	_ZN39_INTERNAL_4a3428ef_4_k_cu_a1286046_27844cute7productE
	.align		8
        /*0050*/ 	.dword	_ZN39_INTERNAL_4a3428ef_4_k_cu_a1286046_27844cute1_E


//--------------------- .text._ZN7cutlass13device_kernelINS_4gemm6kernel13GemmUniversalIN4cute5tupleIJiiiiEEENS1_10collective13CollectiveMmaINS1_40MainloopSm90TmaGmmaWarpSpecializedSparseILi9ENS5_IJNS4_1CILi2EEENSA_ILi1EEESC_EEENS1_35KernelTmaWarpSpecializedCooperativeEEENS5_IJNSA_ILi128EEESG_NSA_ILi64EEEEEENS_6half_tENS5_IJNS4_6LayoutINS5_IJiNS5_IJSB_iEEEiEEENS5_IJlNS5_IJSC_SB_EEElEEEEENSK_INS5_IJNS5_IJNS5_IJNSA_ILi8EEESB_NSA_ILi4EEEEEEiEEENS5_IJNS5_IJNSA_ILi16EEESB_SB_EEEiEEEiEEENS5_IJNS5_IJNS5_IJSH_SU_NSA_ILi1024EEEEEENSA_ILi4096EEEEEENS5_IJNS5_IJSC_NSA_ILi512EEENSA_ILi32EEEEEElEEElEEEEEEEESJ_NS5_IJlSC_lEEENS4_8TiledMMAINS4_8MMA_AtomIJNS4_4SM904GMMA6SPARSE27GMMA_64x128x32_F32F16F16_SSILNS1D_5MajorE0ELS1G_0ELNS1D_7ScaleInE1ELS1H_1ELNS1D_9SparseSelE0EEEEEENSK_ISD_NS5_IJSC_NSA_ILi0EEES1L_EEEEENS5_IJNS4_10UnderscoreES1O_S1O_EEEEENS4_13SM90_TMA_LOADENS4_14ComposedLayoutINS4_7SwizzleILi2ELi4ELi3EEENS4_25smem_sparse_ptr_flag_bitsILi2ELi16EEENSK_INS5_IJNS5_IJSC_SQ_EEENS5_IJSB_S13_EEEEEENS5_IJNS5_IJS1L_SH_EEESN_EEEEEEEvNS4_8identityENS4_23SM90_TMA_LOAD_MULTICASTENS1S_INS1T_ILi3ELi4ELi3EEENS4_18smem_ptr_flag_bitsILi16EEENSK_INS5_IJSQ_SH_EEENS5_IJSH_SC_EEEEEEEvS24_EENS_8epilogue10collective6detail29Sm90TmaWarpSpecializedAdapterINS2F_15DefaultEpilogueIfNS5_IJSC_llEEES2J_NS2E_6thread17LinearCombinationIfLi1EffLNS2K_9ScaleType4KindE0ELNS_15FloatRoundStyleE2EfEENS1_15EpilogueDefaultEEEEEvvEEEEvNT_6ParamsE --------------------------
	.section	.text._ZN7cutlass13device_kernelINS_4gemm6kernel13GemmUniversalIN4cute5tupleIJiiiiEEENS1_10collective13CollectiveMmaINS1_40MainloopSm90TmaGmmaWarpSpecializedSparseILi9ENS5_IJNS4_1CILi2EEENSA_ILi1EEESC_EEENS1_35KernelTmaWarpSpecializedCooperativeEEENS5_IJNSA_ILi128EEESG_NSA_ILi64EEEEEENS_6half_tENS5_IJNS4_6LayoutINS5_IJiNS5_IJSB_iEEEiEEENS5_IJlNS5_IJSC_SB_EEElEEEEENSK_INS5_IJNS5_IJNS5_IJNSA_ILi8EEESB_NSA_ILi4EEEEEEiEEENS5_IJNS5_IJNSA_ILi16EEESB_SB_EEEiEEEiEEENS5_IJNS5_IJNS5_IJSH_SU_NSA_ILi1024EEEEEENSA_ILi4096EEEEEENS5_IJNS5_IJSC_NSA_ILi512EEENSA_ILi32EEEEEElEEElEEEEEEEESJ_NS5_IJlSC_lEEENS4_8TiledMMAINS4_8MMA_AtomIJNS4_4SM904GMMA6SPARSE27GMMA_64x128x32_F32F16F16_SSILNS1D_5MajorE0ELS1G_0ELNS1D_7ScaleInE1ELS1H_1ELNS1D_9SparseSelE0EEEEEENSK_ISD_NS5_IJSC_NSA_ILi0EEES1L_EEEEENS5_IJNS4_10UnderscoreES1O_S1O_EEEEENS4_13SM90_TMA_LOADENS4_14ComposedLayoutINS4_7SwizzleILi2ELi4ELi3EEENS4_25smem_sparse_ptr_flag_bitsILi2ELi16EEENSK_INS5_IJNS5_IJSC_SQ_EEENS5_IJSB_S13_EEEEEENS5_IJNS5_IJS1L_SH_EEESN_EEEEEEEvNS4_8identityENS4_23SM90_TMA_LOAD_MULTICASTENS1S_INS1T_ILi3ELi4ELi3EEENS4_18smem_ptr_flag_bitsILi16EEENSK_INS5_IJSQ_SH_EEENS5_IJSH_SC_EEEEEEEvS24_EENS_8epilogue10collective6detail29Sm90TmaWarpSpecializedAdapterINS2F_15DefaultEpilogueIfNS5_IJSC_llEEES2J_NS2E_6thread17LinearCombinationIfLi1EffLNS2K_9ScaleType4KindE0ELNS_15FloatRoundStyleE2EfEENS1_15EpilogueDefaultEEEEEvvEEEEvNT_6ParamsE,"ax",@progbits
	.align	128
.text._ZN7cutlass13device_kernelINS_4gemm6kernel13GemmUniversalIN4cute5tupleIJiiiiEEENS1_10collective13CollectiveMmaINS1_40MainloopSm90TmaGmmaWarpSpecializedSparseILi9ENS5_IJNS4_1CILi2EEENSA_ILi1EEESC_EEENS1_35KernelTmaWarpSpecializedCooperativeEEENS5_IJNSA_ILi128EEESG_NSA_ILi64EEEEEENS_6half_tENS5_IJNS4_6LayoutINS5_IJiNS5_IJSB_iEEEiEEENS5_IJlNS5_IJSC_SB_EEElEEEEENSK_INS5_IJNS5_IJNS5_IJNSA_ILi8EEESB_NSA_ILi4EEEEEEiEEENS5_IJNS5_IJNSA_ILi16EEESB_SB_EEEiEEEiEEENS5_IJNS5_IJNS5_IJSH_SU_NSA_ILi1024EEEEEENSA_ILi4096EEEEEENS5_IJNS5_IJSC_NSA_ILi512EEENSA_ILi32EEEEEElEEElEEEEEEEESJ_NS5_IJlSC_lEEENS4_8TiledMMAINS4_8MMA_AtomIJNS4_4SM904GMMA6SPARSE27GMMA_64x128x32_F32F16F16_SSILNS1D_5MajorE0ELS1G_0ELNS1D_7ScaleInE1ELS1H_1ELNS1D_9SparseSelE0EEEEEENSK_ISD_NS5_IJSC_NSA_ILi0EEES1L_EEEEENS5_IJNS4_10UnderscoreES1O_S1O_EEEEENS4_13SM90_TMA_LOADENS4_14ComposedLayoutINS4_7SwizzleILi2ELi4ELi3EEENS4_25smem_sparse_ptr_flag_bitsILi2ELi16EEENSK_INS5_IJNS5_IJSC_SQ_EEENS5_IJSB_S13_EEEEEENS5_IJNS5_IJS1L_SH_EEESN_EEEEEEEvNS4_8identityENS4_23SM90_TMA_LOAD_MULTICASTENS1S_INS1T_ILi3ELi4ELi3EEENS4_18smem_ptr_flag_bitsILi16EEENSK_INS5_IJSQ_SH_EEENS5_IJSH_SC_EEEEEEEvS24_EENS_8epilogue10collective6detail29Sm90TmaWarpSpecializedAdapterINS2F_15DefaultEpilogueIfNS5_IJSC_llEEES2J_NS2E_6thread17LinearCombinationIfLi1EffLNS2K_9ScaleType4KindE0ELNS_15FloatRoundStyleE2EfEENS1_15EpilogueDefaultEEEEEvvEEEEvNT_6ParamsE:
        .type           _ZN7cutlass13device_kernelINS_4gemm6kernel13GemmUniversalIN4cute5tupleIJiiiiEEENS1_10collective13CollectiveMmaINS1_40MainloopSm90TmaGmmaWarpSpecializedSparseILi9ENS5_IJNS4_1CILi2EEENSA_ILi1EEESC_EEENS1_35KernelTmaWarpSpecializedCooperativeEEENS5_IJNSA_ILi128EEESG_NSA_ILi64EEEEEENS_6half_tENS5_IJNS4_6LayoutINS5_IJiNS5_IJSB_iEEEiEEENS5_IJlNS5_IJSC_SB_EEElEEEEENSK_INS5_IJNS5_IJNS5_IJNSA_ILi8EEESB_NSA_ILi4EEEEEEiEEENS5_IJNS5_IJNSA_ILi16EEESB_SB_EEEiEEEiEEENS5_IJNS5_IJNS5_IJSH_SU_NSA_ILi1024EEEEEENSA_ILi4096EEEEEENS5_IJNS5_IJSC_NSA_ILi512EEENSA_ILi32EEEEEElEEElEEEEEEEESJ_NS5_IJlSC_lEEENS4_8TiledMMAINS4_8MMA_AtomIJNS4_4SM904GMMA6SPARSE27GMMA_64x128x32_F32F16F16_SSILNS1D_5MajorE0ELS1G_0ELNS1D_7ScaleInE1ELS1H_1ELNS1D_9SparseSelE0EEEEEENSK_ISD_NS5_IJSC_NSA_ILi0EEES1L_EEEEENS5_IJNS4_10UnderscoreES1O_S1O_EEEEENS4_13SM90_TMA_LOADENS4_14ComposedLayoutINS4_7SwizzleILi2ELi4ELi3EEENS4_25smem_sparse_ptr_flag_bitsILi2ELi16EEENSK_INS5_IJNS5_IJSC_SQ_EEENS5_IJSB_S13_EEEEEENS5_IJNS5_IJS1L_SH_EEESN_EEEEEEEvNS4_8identityENS4_23SM90_TMA_LOAD_MULTICASTENS1S_INS1T_ILi3ELi4ELi3EEENS4_18smem_ptr_flag_bitsILi16EEENSK_INS5_IJSQ_SH_EEENS5_IJSH_SC_EEEEEEEvS24_EENS_8epilogue10collective6detail29Sm90TmaWarpSpecializedAdapterINS2F_15DefaultEpilogueIfNS5_IJSC_llEEES2J_NS2E_6thread17LinearCombinationIfLi1EffLNS2K_9ScaleType4KindE0ELNS_15FloatRoundStyleE2EfEENS1_15EpilogueDefaultEEEEEvvEEEEvNT_6ParamsE,@function
        .size           _ZN7cutlass13device_kernelINS_4gemm6kernel13GemmUniversalIN4cute5tupleIJiiiiEEENS1_10collective13CollectiveMmaINS1_40MainloopSm90TmaGmmaWarpSpecializedSparseILi9ENS5_IJNS4_1CILi2EEENSA_ILi1EEESC_EEENS1_35KernelTmaWarpSpecializedCooperativeEEENS5_IJNSA_ILi128EEESG_NSA_ILi64EEEEEENS_6half_tENS5_IJNS4_6LayoutINS5_IJiNS5_IJSB_iEEEiEEENS5_IJlNS5_IJSC_SB_EEElEEEEENSK_INS5_IJNS5_IJNS5_IJNSA_ILi8EEESB_NSA_ILi4EEEEEEiEEENS5_IJNS5_IJNSA_ILi16EEESB_SB_EEEiEEEiEEENS5_IJNS5_IJNS5_IJSH_SU_NSA_ILi1024EEEEEENSA_ILi4096EEEEEENS5_IJNS5_IJSC_NSA_ILi512EEENSA_ILi32EEEEEElEEElEEEEEEEESJ_NS5_IJlSC_lEEENS4_8TiledMMAINS4_8MMA_AtomIJNS4_4SM904GMMA6SPARSE27GMMA_64x128x32_F32F16F16_SSILNS1D_5MajorE0ELS1G_0ELNS1D_7ScaleInE1ELS1H_1ELNS1D_9SparseSelE0EEEEEENSK_ISD_NS5_IJSC_NSA_ILi0EEES1L_EEEEENS5_IJNS4_10UnderscoreES1O_S1O_EEEEENS4_13SM90_TMA_LOADENS4_14ComposedLayoutINS4_7SwizzleILi2ELi4ELi3EEENS4_25smem_sparse_ptr_flag_bitsILi2ELi16EEENSK_INS5_IJNS5_IJSC_SQ_EEENS5_IJSB_S13_EEEEEENS5_IJNS5_IJS1L_SH_EEESN_EEEEEEEvNS4_8identityENS4_23SM90_TMA_LOAD_MULTICASTENS1S_INS1T_ILi3ELi4ELi3EEENS4_18smem_ptr_flag_bitsILi16EEENSK_INS5_IJSQ_SH_EEENS5_IJSH_SC_EEEEEEEvS24_EENS_8epilogue10collective6detail29Sm90TmaWarpSpecializedAdapterINS2F_15DefaultEpilogueIfNS5_IJSC_llEEES2J_NS2E_6thread17LinearCombinationIfLi1EffLNS2K_9ScaleType4KindE0ELNS_15FloatRoundStyleE2EfEENS1_15EpilogueDefaultEEEEEvvEEEEvNT_6ParamsE,(.L_x_199 - _ZN7cutlass13device_kernelINS_4gemm6kernel13GemmUniversalIN4cute5tupleIJiiiiEEENS1_10collective13CollectiveMmaINS1_40MainloopSm90TmaGmmaWarpSpecializedSparseILi9ENS5_IJNS4_1CILi2EEENSA_ILi1EEESC_EEENS1_35KernelTmaWarpSpecializedCooperativeEEENS5_IJNSA_ILi128EEESG_NSA_ILi64EEEEEENS_6half_tENS5_IJNS4_6LayoutINS5_IJiNS5_IJSB_iEEEiEEENS5_IJlNS5_IJSC_SB_EEElEEEEENSK_INS5_IJNS5_IJNS5_IJNSA_ILi8EEESB_NSA_ILi4EEEEEEiEEENS5_IJNS5_IJNSA_ILi16EEESB_SB_EEEiEEEiEEENS5_IJNS5_IJNS5_IJSH_SU_NSA_ILi1024EEEEEENSA_ILi4096EEEEEENS5_IJNS5_IJSC_NSA_ILi512EEENSA_ILi32EEEEEElEEElEEEEEEEESJ_NS5_IJlSC_lEEENS4_8TiledMMAINS4_8MMA_AtomIJNS4_4SM904GMMA6SPARSE27GMMA_64x128x32_F32F16F16_SSILNS1D_5MajorE0ELS1G_0ELNS1D_7ScaleInE1ELS1H_1ELNS1D_9SparseSelE0EEEEEENSK_ISD_NS5_IJSC_NSA_ILi0EEES1L_EEEEENS5_IJNS4_10UnderscoreES1O_S1O_EEEEENS4_13SM90_TMA_LOADENS4_14ComposedLayoutINS4_7SwizzleILi2ELi4ELi3EEENS4_25smem_sparse_ptr_flag_bitsILi2ELi16EEENSK_INS5_IJNS5_IJSC_SQ_EEENS5_IJSB_S13_EEEEEENS5_IJNS5_IJS1L_SH_EEESN_EEEEEEEvNS4_8identityENS4_23SM90_TMA_LOAD_MULTICASTENS1S_INS1T_ILi3ELi4ELi3EEENS4_18smem_ptr_flag_bitsILi16EEENSK_INS5_IJSQ_SH_EEENS5_IJSH_SC_EEEEEEEvS24_EENS_8epilogue10collective6detail29Sm90TmaWarpSpecializedAdapterINS2F_15DefaultEpilogueIfNS5_IJSC_llEEES2J_NS2E_6thread17LinearCombinationIfLi1EffLNS2K_9ScaleType4KindE0ELNS_15FloatRoundStyleE2EfEENS1_15EpilogueDefaultEEEEEvvEEEEvNT_6ParamsE)
        .other          _ZN7cutlass13device_kernelINS_4gemm6kernel13GemmUniversalIN4cute5tupleIJiiiiEEENS1_10collective13CollectiveMmaINS1_40MainloopSm90TmaGmmaWarpSpecializedSparseILi9ENS5_IJNS4_1CILi2EEENSA_ILi1EEESC_EEENS1_35KernelTmaWarpSpecializedCooperativeEEENS5_IJNSA_ILi128EEESG_NSA_ILi64EEEEEENS_6half_tENS5_IJNS4_6LayoutINS5_IJiNS5_IJSB_iEEEiEEENS5_IJlNS5_IJSC_SB_EEElEEEEENSK_INS5_IJNS5_IJNS5_IJNSA_ILi8EEESB_NSA_ILi4EEEEEEiEEENS5_IJNS5_IJNSA_ILi16EEESB_SB_EEEiEEEiEEENS5_IJNS5_IJNS5_IJSH_SU_NSA_ILi1024EEEEEENSA_ILi4096EEEEEENS5_IJNS5_IJSC_NSA_ILi512EEENSA_ILi32EEEEEElEEElEEEEEEEESJ_NS5_IJlSC_lEEENS4_8TiledMMAINS4_8MMA_AtomIJNS4_4SM904GMMA6SPARSE27GMMA_64x128x32_F32F16F16_SSILNS1D_5MajorE0ELS1G_0ELNS1D_7ScaleInE1ELS1H_1ELNS1D_9SparseSelE0EEEEEENSK_ISD_NS5_IJSC_NSA_ILi0EEES1L_EEEEENS5_IJNS4_10UnderscoreES1O_S1O_EEEEENS4_13SM90_TMA_LOADENS4_14ComposedLayoutINS4_7SwizzleILi2ELi4ELi3EEENS4_25smem_sparse_ptr_flag_bitsILi2ELi16EEENSK_INS5_IJNS5_IJSC_SQ_EEENS5_IJSB_S13_EEEEEENS5_IJNS5_IJS1L_SH_EEESN_EEEEEEEvNS4_8identityENS4_23SM90_TMA_LOAD_MULTICASTENS1S_INS1T_ILi3ELi4ELi3EEENS4_18smem_ptr_flag_bitsILi16EEENSK_INS5_IJSQ_SH_EEENS5_IJSH_SC_EEEEEEEvS24_EENS_8epilogue10collective6detail29Sm90TmaWarpSpecializedAdapterINS2F_15DefaultEpilogueIfNS5_IJSC_llEEES2J_NS2E_6thread17LinearCombinationIfLi1EffLNS2K_9ScaleType4KindE0ELNS_15FloatRoundStyleE2EfEENS1_15EpilogueDefaultEEEEEvvEEEEvNT_6ParamsE,@"STO_CUDA_ENTRY STV_DEFAULT"
_ZN7cutlass13device_kernelINS_4gemm6kernel13GemmUniversalIN4cute5tupleIJiiiiEEENS1_10collective13CollectiveMmaINS1_40MainloopSm90TmaGmmaWarpSpecializedSparseILi9ENS5_IJNS4_1CILi2EEENSA_ILi1EEESC_EEENS1_35KernelTmaWarpSpecializedCooperativeEEENS5_IJNSA_ILi128EEESG_NSA_ILi64EEEEEENS_6half_tENS5_IJNS4_6LayoutINS5_IJiNS5_IJSB_iEEEiEEENS5_IJlNS5_IJSC_SB_EEElEEEEENSK_INS5_IJNS5_IJNS5_IJNSA_ILi8EEESB_NSA_ILi4EEEEEEiEEENS5_IJNS5_IJNSA_ILi16EEESB_SB_EEEiEEEiEEENS5_IJNS5_IJNS5_IJSH_SU_NSA_ILi1024EEEEEENSA_ILi4096EEEEEENS5_IJNS5_IJSC_NSA_ILi512EEENSA_ILi32EEEEEElEEElEEEEEEEESJ_NS5_IJlSC_lEEENS4_8TiledMMAINS4_8MMA_AtomIJNS4_4SM904GMMA6SPARSE27GMMA_64x128x32_F32F16F16_SSILNS1D_5MajorE0ELS1G_0ELNS1D_7ScaleInE1ELS1H_1ELNS1D_9SparseSelE0EEEEEENSK_ISD_NS5_IJSC_NSA_ILi0EEES1L_EEEEENS5_IJNS4_10UnderscoreES1O_S1O_EEEEENS4_13SM90_TMA_LOADENS4_14ComposedLayoutINS4_7SwizzleILi2ELi4ELi3EEENS4_25smem_sparse_ptr_flag_bitsILi2ELi16EEENSK_INS5_IJNS5_IJSC_SQ_EEENS5_IJSB_S13_EEEEEENS5_IJNS5_IJS1L_SH_EEESN_EEEEEEEvNS4_8identityENS4_23SM90_TMA_LOAD_MULTICASTENS1S_INS1T_ILi3ELi4ELi3EEENS4_18smem_ptr_flag_bitsILi16EEENSK_INS5_IJSQ_SH_EEENS5_IJSH_SC_EEEEEEEvS24_EENS_8epilogue10collective6detail29Sm90TmaWarpSpecializedAdapterINS2F_15DefaultEpilogueIfNS5_IJSC_llEEES2J_NS2E_6thread17LinearCombinationIfLi1EffLNS2K_9ScaleType4KindE0ELNS_15FloatRoundStyleE2EfEENS1_15EpilogueDefaultEEEEEvvEEEEvNT_6ParamsE:
[----:B------:R-:W-:Y:S01]  /*0000*/  LDC R1, c[0x0][0x28] ;  /* 0x00000a00ff017b82 */ /* 0x000fe20000000800 */
[----:B------:R-:W0:Y:S01]  /*0010*/  S2R R0, SR_TID.X ;  /* 0x0000000000007919 */ /* 0x000e220000002100 */
[----:B------:R-:W-:Y:S01]  /*0020*/  ELECT P0, URZ, PT ;  /* 0x00000000003f782f */ /* 0x000fe20003800000 */
[----:B------:R-:W-:Y:S01]  /*0030*/  BSSY B0, `(.L_x_0) ;  /* 0x0000012000007945 */ /* 0x000fe20003800000 */
[--C-:B0-----:R-:W-:Y:S02]  /*0040*/  SHF.R.U32.HI R2, RZ, 0x5, R0.reuse ;  /* 0x00000005ff027819 */ /* 0x101fe40000011600 */
[----:B------:R-:W-:-:S03]  /*0050*/  SHF.R.U32.HI R8, RZ, 0x7, R0 ;  /* 0x00000007ff087819 */ /* 0x000fc60000011600 */
[----:B------:R-:W0:Y:S04]  /*0060*/  SHFL.IDX PT, R9, R2, RZ, 0x1f ;  /* 0x00001fff02097589 */ /* 0x000e2800000e0000 */
[----:B------:R1:W2:Y:S01]  /*0070*/  SHFL.IDX PT, R3, R8, RZ, 0x1f ;  /* 0x00001fff08037589 */ /* 0x0002a200000e0000 */
[----:B0-----:R-:W-:-:S13]  /*0080*/  ISETP.NE.OR P0, PT, R9, RZ, !P0 ;  /* 0x000000ff0900720c */ /* 0x001fda0004705670 */
[----:B-12---:R-:W-:Y:S05]  /*0090*/  @P0 BRA `(.L_x_1) ;  /* 0x00000000002c0947 */ /* 0x006fea0003800000 */
[----:B------:R-:W-:Y:S02]  /*00a0*/  ULDC.64 UR4, c[0x0][0x198] ;  /* 0x0000660000047ab9 */ /* 0x000fe40000000a00 */
[----:B------:R-:W-:Y:S02]  /*00b0*/  UIADD3 UR6, UP0, UR4, 0xf0, URZ ;  /* 0x000000f004067890 */ /* 0x000fe4000ff1e03f */
[----:B------:R-:W-:Y:S02]  /*00c0*/  UIADD3 UR8, UP1, UR4, 0x1f0, URZ ;  /* 0x000001f004087890 */ /* 0x000fe4000ff3e03f */
[----:B------:R-:W-:Y:S02]  /*00d0*/  UIADD3 UR4, UP2, UR4, 0x2f0, URZ ;  /* 0x000002f004047890 */ /* 0x000fe4000ff5e03f */
[----:B------:R-:W-:Y:S02]  /*00e0*/  UIADD3.X UR7, URZ, UR5, URZ, UP0, !UPT ;  /* 0x000000053f077290 */ /* 0x000fe400087fe43f */
[----:B------:R-:W-:-:S02]  /*00f0*/  UIADD3.X UR9, URZ, UR5, URZ, UP1, !UPT ;  /* 0x000000053f097290 */ /* 0x000fc40008ffe43f */
[----:B------:R-:W-:-:S05]  /*0100*/  UIADD3.X UR5, URZ, UR5, URZ, UP2, !UPT ;  /* 0x000000053f057290 */ /* 0x000fca00097fe43f */
[----:B------:R0:W-:Y:S02]  /*0110*/  UTMACCTL.PF [UR6] ;  /* 0x00000000060079b9 */ /* 0x0001e40008040000 */
[----:B------:R0:W-:Y:S02]  /*0120*/  UTMACCTL.PF [UR8] ;  /* 0x00000000080079b9 */ /* 0x0001e40008040000 */
[----:B------:R0:W-:Y:S02]  /*0130*/  UTMACCTL.PF [UR4] ;  /* 0x00000000040079b9 */ /* 0x0001e40008040000 */
[----:B0-----:R-:W-:Y:S01]  /*0140*/  NOP ;  /* 0x0000000000007918 */ /* 0x001fe20000000000 */
.L_x_1:
[----:B------:R-:W-:Y:S05]  /*0150*/  BSYNC B0 ;  /* 0x0000000000007941 */ /* 0x000fea0003800000 */
.L_x_0:
[----:B------:R-:W0:Y:S02]  /*0160*/  SHFL.IDX PT, R4, R2, RZ, 0x1f ;  /* 0x00001fff02047589 */ /* 0x000e2400000e0000 */
[----:B0-----:R-:W-:-:S13]  /*0170*/  ISETP.NE.AND P0, PT, R4, RZ, PT ;  /* 0x000000ff0400720c */ /* 0x001fda0003f05270 */
[----:B------:R-:W-:Y:S05]  /*0180*/  @P0 BRA `(.L_x_2) ;  /* 0x00000000008c0947 */ /* 0x000fea0003800000 */
[----:B------:R-:W-:Y:S01]  /*0190*/  ELECT P0, URZ, PT ;  /* 0x00000000003f782f */ /* 0x000fe20003800000 */
[----:B------:R-:W-:-:S12]  /*01a0*/  BSSY B0, `(.L_x_2) ;  /* 0x0000021000007945 */ /* 0x000fd80003800000 */
[----:B------:R-:W-:Y:S05]  /*01b0*/  @!P0 BRA `(.L_x_3) ;  /* 0x00000000007c8947 */ /* 0x000fea0003800000 */
[----:B------:R-:W0:Y:S01]  /*01c0*/  S2UR UR8, SR_CgaCtaId ;  /* 0x00000000000879c3 */ /* 0x000e220000008800 */
[----:B------:R-:W-:Y:S01]  /*01d0*/  UMOV UR4, 0x400 ;  /* 0x0000040000047882 */ /* 0x000fe20000000000 */
[----:B------:R-:W-:Y:S01]  /*01e0*/  UMOV UR5, 0x1 ;  /* 0x0000000100057882 */ /* 0x000fe20000000000 */
[----:B------:R-:W-:Y:S02]  /*01f0*/  UMOV UR6, 0x4 ;  /* 0x0000000400067882 */ /* 0x000fe40000000000 */
[----:B------:R-:W-:-:S04]  /*0200*/  UIADD3 UR6, -UR6, 0x100000, URZ ;  /* 0x0010000006067890 */ /* 0x000fc8000fffe13f */
[----:B------:R-:W-:Y:S02]  /*0210*/  USHF.L.U32 UR7, UR6, 0xb, URZ ;  /* 0x0000000b06077899 */ /* 0x000fe4000800063f */
[----:B------:R-:W-:Y:S02]  /*0220*/  USHF.L.U32 UR6, UR6, 0x1, URZ ;  /* 0x0000000106067899 */ /* 0x000fe4000800063f */
[----:B0-----:R-:W-:Y:S02]  /*0230*/  ULEA UR8, UR8, UR4, 0x18 ;  /* 0x0000000408087291 */ /* 0x001fe4000f8ec03f */
[----:B------:R-:W-:-:S04]  /*0240*/  UIADD3 UR4, -UR5, 0x100000, URZ ;  /* 0x0010000005047890 */ /* 0x000fc8000fffe13f */
[----:B------:R-:W-:Y:S02]  /*0250*/  USHF.L.U32 UR5, UR4, 0xb, URZ ;  /* 0x0000000b04057899 */ /* 0x000fe4000800063f */
[----:B------:R-:W-:Y:S01]  /*0260*/  USHF.L.U32 UR4, UR4, 0x1, URZ ;  /* 0x0000000104047899 */ /* 0x000fe2000800063f */
[----:B------:R-:W0:Y:S11]  /*0270*/  FENCE.VIEW.ASYNC.S ;  /* 0x00000000000073c6 */ /* 0x000e360000000000 */
[----:B0-----:R0:W1:Y:S01]  /*0280*/  SYNCS.EXCH.64 URZ, [UR8], UR4 ;  /* 0x00000004083f75b2 */ /* 0x0010620008000100 */
[----:B------:R0:W2:Y:S01]  /*0290*/  SYNCS.EXCH.64 URZ, [UR8+0x48], UR6 ;  /* 0x00004806083f75b2 */ /* 0x0000a20008000100 */
[----:B------:R0:W3:Y:S01]  /*02a0*/  SYNCS.EXCH.64 URZ, [UR8+0x8], UR4 ;  /* 0x00000804083f75b2 */ /* 0x0000e20008000100 */
[----:B------:R0:W4:Y:S01]  /*02b0*/  SYNCS.EXCH.64 URZ, [UR8+0x50], UR6 ;  /* 0x00005006083f75b2 */ /* 0x0001220008000100 */
[----:B------:R0:W0:Y:S01]  /*02c0*/  SYNCS.EXCH.64 URZ, [UR8+0x10], UR4 ;  /* 0x00001004083f75b2 */ /* 0x0000220008000100 */
        /* <DEDUP_REMOVED lines=13> */
[----:B------:R-:W-:Y:S01]  /*03a0*/  NOP ;  /* 0x0000000000007918 */ /* 0x000fe20000000000 */
.L_x_3:
[----:B0-----:R-:W-:Y:S05]  /*03b0*/  BSYNC B0 ;  /* 0x0000000000007941 */ /* 0x001fea0003800000 */
.L_x_2:
[----:B------:R-:W0:Y:S01]  /*03c0*/  S2UR UR8, SR_CTAID.X ;  /* 0x00000000000879c3 */ /* 0x000e220000002500 */
[----:B------:R-:W-:Y:S01]  /*03d0*/  SHF.R.S32.HI R5, RZ, 0x1f, R0 ;  /* 0x0000001fff057819 */ /* 0x000fe20000011400 */
[----:B------:R-:W5:Y:S01]  /*03e0*/  SHFL.IDX PT, R2, R2, RZ, 0x1f ;  /* 0x00001fff02027589 */ /* 0x000f6200000e0000 */
[----:B------:R-:W-:Y:S02]  /*03f0*/  ELECT P0, URZ, PT ;  /* 0x00000000003f782f */ /* 0x000fe40003800000 */
[----:B------:R-:W-:Y:S01]  /*0400*/  SHF.R.S32.HI R13, RZ, 0x1f, R4 ;  /* 0x0000001fff0d7819 */ /* 0x000fe20000011404 */
[----:B------:R-:W-:Y:S01]  /*0410*/  ULDC UR4, c[0x0][0x150] ;  /* 0x0000540000047ab9 */ /* 0x000fe20000000800 */
[----:B------:R-:W-:Y:S01]  /*0420*/  LEA.HI R5, R5, R0, RZ, 0x7 ;  /* 0x0000000005057211 */ /* 0x000fe200078f38ff */
[----:B------:R-:W1:Y:S01]  /*0430*/  S2R R10, SR_CTAID.Y ;  /* 0x00000000000a7919 */ /* 0x000e620000002600 */
[----:B------:R-:W2:Y:S01]  /*0440*/  LDC R14, c[0x0][0x144] ;  /* 0x00005100ff0e7b82 */ /* 0x000ea20000000800 */
[----:B------:R-:W-:Y:S01]  /*0450*/  LEA.HI R13, R13, R4, RZ, 0x2 ;  /* 0x000000040d0d7211 */ /* 0x000fe200078f10ff */
[----:B------:R-:W-:Y:S01]  /*0460*/  VIADD R18, R3, 0xffffffff ;  /* 0xffffffff03127836 */ /* 0x000fe20000000000 */
[----:B------:R-:W-:Y:S01]  /*0470*/  LOP3.LUT R5, R5, 0xffffff80, RZ, 0xc0, !PT ;  /* 0xffffff8005057812 */ /* 0x000fe200078ec0ff */
[----:B------:R-:W-:Y:S01]  /*0480*/  NOP ;  /* 0x0000000000007918 */ /* 0x000fe20000000000 */
[----:B------:R-:W-:Y:S01]  /*0490*/  LOP3.LUT R13, R13, 0x3ffffffc, RZ, 0xc0, !PT ;  /* 0x3ffffffc0d0d7812 */ /* 0x000fe200078ec0ff */
[----:B------:R-:W-:Y:S01]  /*04a0*/  NOP ;  /* 0x0000000000007918 */ /* 0x000fe20000000000 */
[----:B------:R-:W-:Y:S01]  /*04b0*/  ISETP.GE.U32.AND P5, PT, R18, 0x2, PT ;  /* 0x000000021200780c */ /* 0x000fe20003fa6070 */
[----:B------:R-:W-:Y:S01]  /*04c0*/  IMAD.IADD R5, R0, 0x1, -R5 ;  /* 0x0000000100057824 */ /* 0x000fe200078e0a05 */
[----:B------:R-:W3:Y:S01]  /*04d0*/  LDC R16, c[0x0][0x140] ;  /* 0x00005000ff107b82 */ /* 0x000ee20000000800 */
[----:B------:R-:W-:Y:S01]  /*04e0*/  IMAD.IADD R4, R4, 0x1, -R13 ;  /* 0x0000000104047824 */ /* 0x000fe200078e0a0d */
[----:B------:R-:W-:-:S02]  /*04f0*/  ISETP.NE.AND P2, PT, R3, RZ, PT ;  /* 0x000000ff0300720c */ /* 0x000fc40003f45270 */
[----:B------:R-:W-:Y:S02]  /*0500*/  SHF.R.S32.HI R6, RZ, 0x1f, R5 ;  /* 0x0000001fff067819 */ /* 0x000fe40000011405 */
[----:B------:R-:W-:Y:S02]  /*0510*/  LOP3.LUT P6, RZ, R5, 0x7, RZ, 0xc0, !PT ;  /* 0x0000000705ff7812 */ /* 0x000fe400078cc0ff */
[----:B0-----:R-:W-:Y:S02]  /*0520*/  I2FP.F32.U32 R7, UR8 ;  /* 0x0000000800077c45 */ /* 0x001fe40008201000 */
[----:B------:R-:W-:Y:S02]  /*0530*/  LEA.HI R6, R6, R5, RZ, 0x3 ;  /* 0x0000000506067211 */ /* 0x000fe400078f18ff */
[----:B-----5:R-:W-:Y:S01]  /*0540*/  ISETP.NE.OR P0, PT, R2, RZ, !P0 ;  /* 0x000000ff0200720c */ /* 0x020fe20004705670 */
[----:B------:R-:W-:Y:S01]  /*0550*/  FMUL R12, R7, UR4 ;  /* 0x00000004070c7c20 */ /* 0x000fe20008400000 */
[--C-:B------:R-:W-:Y:S01]  /*0560*/  SHF.R.S32.HI R2, RZ, 0x3, R6.reuse ;  /* 0x00000003ff027819 */ /* 0x100fe20000011406 */
[----:B------:R-:W-:Y:S01]  /*0570*/  ULDC UR4, c[0x0][0x154] ;  /* 0x0000550000047ab9 */ /* 0x000fe20000000800 */
[----:B------:R-:W-:-:S03]  /*0580*/  SHF.R.S32.HI R7, RZ, 0x1f, R6 ;  /* 0x0000001fff077819 */ /* 0x000fc60000011406 */
[----:B------:R-:W0:Y:S01]  /*0590*/  F2I.U32.TRUNC.NTZ R12, R12 ;  /* 0x0000000c000c7305 */ /* 0x000e22000020f000 */
[----:B------:R-:W-:Y:S02]  /*05a0*/  LEA.HI R7, R7, R2, RZ, 0x2 ;  /* 0x0000000207077211 */ /* 0x000fe400078f10ff */
[----:B-1----:R-:W-:Y:S02]  /*05b0*/  I2FP.F32.U32 R6, R10 ;  /* 0x0000000a00067245 */ /* 0x002fe40000201000 */
[----:B------:R-:W-:Y:S01]  /*05c0*/  LOP3.LUT R7, R7, 0xfffffffc, RZ, 0xc0, !PT ;  /* 0xfffffffc07077812 */ /* 0x000fe200078ec0ff */
[----:B------:R-:W-:Y:S01]  /*05d0*/  VOTEU.ALL UP0, P0 ;  /* 0x00000000003f7886 */ /* 0x000fe20000000000 */
[----:B---3--:R-:W-:Y:S01]  /*05e0*/  ISETP.EQ.U32.AND P1, PT, R16, 0x1, PT ;  /* 0x000000011000780c */ /* 0x008fe20003f22070 */
[----:B------:R-:W-:Y:S01]  /*05f0*/  FMUL R6, R6, UR4 ;  /* 0x0000000406067c20 */ /* 0x000fe20008400000 */
[----:B------:R-:W-:Y:S01]  /*0600*/  UMOV UR4, 0x20 ;  /* 0x0000002000047882 */ /* 0x000fe20000000000 */
[----:B------:R-:W-:Y:S01]  /*0610*/  IMAD.IADD R7, R2, 0x1, -R7 ;  /* 0x0000000102077824 */ /* 0x000fe200078e0a07 */
[----:B------:R-:W1:Y:S01]  /*0620*/  @!UP0 S2UR UR7, SR_CgaCtaId ;  /* 0x00000000000789c3 */ /* 0x000e620000008800 */
[----:B------:R-:W-:Y:S01]  /*0630*/  SHF.R.S32.HI R2, RZ, 0x1f, R9 ;  /* 0x0000001fff027819 */ /* 0x000fe20000011409 */
[----:B------:R-:W-:Y:S01]  /*0640*/  @!UP0 UMOV UR6, 0x400 ;  /* 0x0000040000068882 */ /* 0x000fe20000000000 */
[----:B------:R-:W-:Y:S01]  /*0650*/  IMAD R7, R4, 0x4, R7 ;  /* 0x0000000404077824 */ /* 0x000fe200078e0207 */
[----:B------:R-:W3:Y:S01]  /*0660*/  F2I.U32.TRUNC.NTZ R6, R6 ;  /* 0x0000000600067305 */ /* 0x000ee2000020f000 */
[----:B0-----:R-:W-:Y:S01]  /*0670*/  IMAD.MOV R13, RZ, RZ, -R12 ;  /* 0x000000ffff0d7224 */ /* 0x001fe200078e0a0c */
[----:B------:R-:W-:Y:S01]  /*0680*/  LEA.HI R2, R2, R9, RZ, 0x2 ;  /* 0x0000000902027211 */ /* 0x000fe200078f10ff */
[----:B------:R-:W-:-:S04]  /*0690*/  @!UP0 UIADD3 UR4, -UR4, 0x100000, URZ ;  /* 0x0010000004048890 */ /* 0x000fc8000fffe13f */
[----:B------:R-:W-:Y:S02]  /*06a0*/  @!UP0 USHF.L.U32 UR5, UR4, 0xb, URZ ;  /* 0x0000000b04058899 */ /* 0x000fe4000800063f */
[----:B------:R-:W-:Y:S01]  /*06b0*/  @!UP0 USHF.L.U32 UR4, UR4, 0x1, URZ ;  /* 0x0000000104048899 */ /* 0x000fe2000800063f */
[----:B------:R-:W-:Y:S01]  /*06c0*/  LEA.HI R4, R7, R7, RZ, 0x1 ;  /* 0x0000000707047211 */ /* 0x000fe200078f08ff */
[----:B--2---:R-:W-:Y:S01]  /*06d0*/  IMAD R12, R14, R13, UR8 ;  /* 0x000000080e0c7e24 */ /* 0x004fe2000f8e020d */
[----:B------:R-:W-:Y:S01]  /*06e0*/  LOP3.LUT R2, R2, 0xfffffffc, RZ, 0xc0, !PT ;  /* 0xfffffffc02027812 */ /* 0x000fe200078ec0ff */
[----:B------:R-:W0:Y:S01]  /*06f0*/  LDC R13, c[0x0][0x148] ;  /* 0x00005200ff0d7b82 */ /* 0x000e220000000800 */
[----:B------:R-:W-:Y:S01]  /*0700*/  LOP3.LUT R4, R4, 0xfffffffe, RZ, 0xc0, !PT ;  /* 0xfffffffe04047812 */ /* 0x000fe200078ec0ff */
[----:B------:R-:W-:Y:S02]  /*0710*/  VOTEU.ALL UP1, P0 ;  /* 0x00000000003f7886 */ /* 0x000fe40000020000 */
[----:B------:R-:W-:-:S02]  /*0720*/  IMAD.IADD R9, R9, 0x1, -R2 ;  /* 0x0000000109097824 */ /* 0x000fc400078e0a02 */
[C---:B------:R-:W-:Y:S02]  /*0730*/  IMAD.IADD R15, R7.reuse, 0x1, -R4 ;  /* 0x00000001070f7824 */ /* 0x040fe400078e0a04 */
[----:B------:R-:W-:Y:S01]  /*0740*/  IMAD.SHL.U32 R4, R7, 0x4, RZ ;  /* 0x0000000407047824 */ /* 0x000fe200078e00ff */
[----:B------:R-:W-:Y:S01]  /*0750*/  ISETP.NE.AND P4, PT, R9, 0x3, PT ;  /* 0x000000030900780c */ /* 0x000fe20003f85270 */
[----:B---3--:R-:W-:Y:S01]  /*0760*/  IMAD.MOV R22, RZ, RZ, -R6 ;  /* 0x000000ffff167224 */ /* 0x008fe200078e0a06 */
[----:B------:R-:W-:Y:S01]  /*0770*/  ISETP.NE.AND P3, PT, R15, R12, PT ;  /* 0x0000000c0f00720c */ /* 0x000fe20003f65270 */
[----:B------:R-:W-:Y:S01]  /*0780*/  IMAD.MOV.U32 R6, RZ, RZ, 0x1 ;  /* 0x00000001ff067424 */ /* 0x000fe200078e00ff */
[----:B-1----:R-:W-:Y:S01]  /*0790*/  @!UP0 ULEA UR6, UR7, UR6, 0x18 ;  /* 0x0000000607068291 */ /* 0x002fe2000f8ec03f */
[----:B------:R-:W-:Y:S01]  /*07a0*/  LOP3.LUT R7, R7, 0xc, R4, 0x78, !PT ;  /* 0x0000000c07077812 */ /* 0x000fe200078e7804 */
[----:B------:R-:W-:Y:S01]  /*07b0*/  VOTEU.ALL UP0, P0 ;  /* 0x00000000003f7886 */ /* 0x000fe20000000000 */
[----:B------:R-:W-:-:S04]  /*07c0*/  ISETP.EQ.OR P0, PT, R9, RZ, !P4 ;  /* 0x000000ff0900720c */ /* 0x000fc80006702670 */
[----:B------:R-:W-:-:S04]  /*07d0*/  ISETP.EQ.AND P0, PT, R3, RZ, P0 ;  /* 0x000000ff0300720c */ /* 0x000fc80000702270 */
[----:B------:R-:W-:Y:S01]  /*07e0*/  @P3 LEA.HI R2, R7, R7, RZ, 0x1 ;  /* 0x0000000707023211 */ /* 0x000fe200078f08ff */
[----:B0-----:R-:W-:Y:S01]  /*07f0*/  IMAD R15, R13, R22, R10 ;  /* 0x000000160d0f7224 */ /* 0x001fe200078e020a */
[----:B------:R-:W-:Y:S01]  /*0800*/  SEL R4, RZ, 0x1, !P0 ;  /* 0x00000001ff047807 */ /* 0x000fe20004000000 */
[----:B------:R-:W0:Y:S02]  /*0810*/  FENCE.VIEW.ASYNC.S ;  /* 0x00000000000073c6 */ /* 0x000e240000000000 */
[----:B0-----:R0:W1:Y:S01]  /*0820*/  @!UP0 SYNCS.EXCH.64 URZ, [UR6+0xa0], UR4 ;  /* 0x0000a004063f85b2 */ /* 0x0010620008000100 */
[----:B------:R-:W-:Y:S02]  /*0830*/  @P3 SHF.R.S32.HI R2, RZ, 0x1, R2 ;  /* 0x00000001ff023819 */ /* 0x000fe40000011402 */
[----:B------:R-:W-:Y:S02]  /*0840*/  ISETP.LT.U32.AND P0, PT, R7, 0x2, !P6 ;  /* 0x000000020700780c */ /* 0x000fe40007701070 */
[----:B------:R-:W-:-:S02]  /*0850*/  @P3 ISETP.NE.AND P4, PT, R2, R15, PT ;  /* 0x0000000f0200320c */ /* 0x000fc40003f85270 */
[----:B------:R-:W-:Y:S02]  /*0860*/  SEL R4, R4, 0x2, P5 ;  /* 0x0000000204047807 */ /* 0x000fe40002800000 */
[----:B------:R-:W-:Y:S02]  /*0870*/  SEL R5, RZ, 0x1, !P0 ;  /* 0x00000001ff057807 */ /* 0x000fe40004000000 */
[----:B------:R-:W-:Y:S01]  /*0880*/  @P3 SEL R6, RZ, 0x1, P4 ;  /* 0x00000001ff063807 */ /* 0x000fe20002000000 */
[----:B------:R0:W2:Y:S01]  /*0890*/  @!UP1 SYNCS.EXCH.64 URZ, [UR6+0xa8], UR4 ;  /* 0x0000a804063f95b2 */ /* 0x0000a20008000100 */
[----:B------:R-:W-:Y:S01]  /*08a0*/  NOP ;  /* 0x0000000000007918 */ /* 0x000fe20000000000 */
[----:B------:R-:W-:Y:S05]  /*08b0*/  @!P1 BRA `(.L_x_4) ;  /* 0x0000000000089947 */ /* 0x000fea0003800000 */
[----:B-12-4-:R-:W-:Y:S01]  /*08c0*/  UCGABAR_ARV ;  /* 0x00000000000079c7 */ /* 0x016fe20008000000 */
[----:B------:R-:W-:Y:S05]  /*08d0*/  BRA `(.L_x_5) ;  /* 0x0000000000047947 */ /* 0x000fea0003800000 */
.L_x_4:
[----:B-12-4-:R-:W-:Y:S01]  /*08e0*/  NOP ;  /* 0x0000000000007918 */ /* 0x016fe20000000000 */
.L_x_5:
[----:B------:R-:W1:Y:S01]  /*08f0*/  LDC R2, c[0x0][0x75c] ;  /* 0x0001d700ff027b82 */ /* 0x000e620000000800 */
[----:B------:R-:W-:Y:S01]  /*0900*/  IMAD.MOV.U32 R3, RZ, RZ, RZ ;  /* 0x000000ffff037224 */ /* 0x000fe200078e00ff */
[----:B-1----:R-:W-:Y:S01]  /*0910*/  ISETP.NE.AND P3, PT, R2, 0x1, PT ;  /* 0x000000010200780c */ /* 0x002fe20003f65270 */
[----:B------:R-:W-:-:S12]  /*0920*/  IMAD.U32 R2, RZ, RZ, UR8 ;  /* 0x00000008ff027e24 */ /* 0x000fd8000f8e00ff */
[----:B------:R-:W1:Y:S01]  /*0930*/  @P3 LDC R17, c[0x0][0x10] ;  /* 0x00000400ff113b82 */ /* 0x000e620000000800 */
[----:B------:R-:W-:Y:S02]  /*0940*/  @P3 IMAD.MOV.U32 R11, RZ, RZ, RZ ;  /* 0x000000ffff0b3224 */ /* 0x000fe400078e00ff */
[----:B------:R-:W-:-:S05]  /*0950*/  @P3 IMAD.MOV.U32 R19, RZ, RZ, RZ ;  /* 0x000000ffff133224 */ /* 0x000fca00078e00ff */
[----:B------:R-:W2:Y:S01]  /*0960*/  @!P3 LDC R15, c[0x0][0xc] ;  /* 0x00000300ff0fbb82 */ /* 0x000ea20000000800 */
[----:B-1----:R-:W-:-:S04]  /*0970*/  @P3 IMAD.WIDE.U32 R16, R17, UR8, R10 ;  /* 0x0000000811103c25 */ /* 0x002fc8000f8e000a */
[----:B--2---:R-:W-:-:S04]  /*0980*/  @!P3 IMAD.WIDE.U32 R14, R10, R15, R2 ;  /* 0x0000000f0a0eb225 */ /* 0x004fc800078e0002 */
[----:B------:R-:W-:Y:S02]  /*0990*/  @P3 IMAD.MOV.U32 R2, RZ, RZ, R16 ;  /* 0x000000ffff023224 */ /* 0x000fe400078e0010 */
[----:B------:R-:W-:Y:S02]  /*09a0*/  @P3 IMAD.IADD R3, R17, 0x1, R19 ;  /* 0x0000000111033824 */ /* 0x000fe400078e0213 */
[----:B------:R-:W-:Y:S02]  /*09b0*/  @!P3 IMAD.MOV.U32 R2, RZ, RZ, R14 ;  /* 0x000000ffff02b224 */ /* 0x000fe400078e000e */
[----:B------:R-:W-:Y:S01]  /*09c0*/  @!P3 IMAD.MOV.U32 R3, RZ, RZ, R15 ;  /* 0x000000ffff03b224 */ /* 0x000fe200078e000f */
[----:B------:R-:W-:Y:S06]  /*09d0*/  @!P1 BRA `(.L_x_6) ;  /* 0x00000000000c9947 */ /* 0x000fec0003800000 */
[----:B------:R-:W-:Y:S01]  /*09e0*/  UCGABAR_WAIT ;  /* 0x0000000000007dc7 */ /* 0x000fe20008000000 */
[----:B------:R-:W-:Y:S01]  /*09f0*/  CCTL.IVALL ;  /* 0x00000000ff00798f */ /* 0x000fe20002000000 */
[----:B------:R-:W-:Y:S05]  /*0a00*/  BRA `(.L_x_7) ;  /* 0x0000000000047947 */ /* 0x000fea0003800000 */
.L_x_6:
[----:B------:R-:W-:Y:S06]  /*0a10*/  BAR.SYNC.DEFER_BLOCKING 0x0 ;  /* 0x0000000000007b1d */ /* 0x000fec0000010000 */
.L_x_7:
[----:B------:R-:W-:Y:S05]  /*0a20*/  @!P2 BRA `(.L_x_8) ;  /* 0x0000006000f0a947 */ /* 0x000fea0003800000 */
[----:B------:R-:W-:-:S13]  /*0a30*/  ISETP.GT.U32.AND P0, PT, R18, 0x1, PT ;  /* 0x000000011200780c */ /* 0x000fda0003f04070 */
[----:B0-----:R-:W-:Y:S05]  /*0a40*/  @P0 EXIT ;  /* 0x000000000000094d */ /* 0x001fea0003800000 */
[----:B------:R-:W-:Y:S01]  /*0a50*/  ULDC.64 UR4, c[0x0][0x750] ;  /* 0x0001d40000047ab9 */ /* 0x000fe20000000a00 */
[----:B------:R-:W-:Y:S01]  /*0a60*/  PRMT R15, RZ, 0x7610, R15 ;  /* 0x00007610ff0f7816 */ /* 0x000fe2000000000f */
[----:B------:R-:W-:Y:S01]  /*0a70*/  IMAD.MOV.U32 R16, RZ, RZ, -0x1 ;  /* 0xffffffffff107424 */ /* 0x000fe200078e00ff */
[----:B------:R-:W-:Y:S01]  /*0a80*/  ISETP.GE.U32.AND P0, PT, R2, UR4, PT ;  /* 0x0000000402007c0c */ /* 0x000fe2000bf06070 */
[----:B------:R-:W-:Y:S02]  /*0a90*/  IMAD.MOV.U32 R20, RZ, RZ, -0x1 ;  /* 0xffffffffff147424 */ /* 0x000fe400078e00ff */
[----:B------:R-:W-:Y:S01]  /*0aa0*/  IMAD.MOV.U32 R14, RZ, RZ, -0x1 ;  /* 0xffffffffff0e7424 */ /* 0x000fe200078e00ff */
[----:B------:R-:W-:-:S13]  /*0ab0*/  ISETP.GE.U32.AND.EX P0, PT, R3, UR5, PT, P0 ;  /* 0x0000000503007c0c */ /* 0x000fda000bf06100 */
[----:B------:R-:W-:Y:S05]  /*0ac0*/  @P0 BRA `(.L_x_9) ;  /* 0x0000000400280947 */ /* 0x000fea0003800000 */
[----:B------:R-:W0:Y:S01]  /*0ad0*/  LDC.64 R24, c[0x0][0x728] ;  /* 0x0001ca00ff187b82 */ /* 0x000e220000000a00 */
[----:B------:R-:W-:Y:S02]  /*0ae0*/  IMAD.MOV.U32 R14, RZ, RZ, R2 ;  /* 0x000000ffff0e7224 */ /* 0x000fe400078e0002 */
[----:B------:R-:W-:-:S05]  /*0af0*/  IMAD.MOV.U32 R15, RZ, RZ, R3 ;  /* 0x000000ffff0f7224 */ /* 0x000fca00078e0003 */
[----:B------:R-:W1:Y:S08]  /*0b00*/  LDC R20, c[0x0][0x730] ;  /* 0x0001cc00ff147b82 */ /* 0x000e700000000800 */
[----:B------:R-:W2:Y:S01]  /*0b10*/  LDC.64 R26, c[0x0][0x720] ;  /* 0x0001c800ff1a7b82 */ /* 0x000ea20000000a00 */
[----:B0-----:R-:W-:-:S04]  /*0b20*/  ISETP.NE.U32.AND P0, PT, R24, RZ, PT ;  /* 0x000000ff1800720c */ /* 0x001fc80003f05070 */
[----:B------:R-:W-:-:S13]  /*0b30*/  ISETP.NE.AND.EX P0, PT, R25, RZ, PT, P0 ;  /* 0x000000ff1900720c */ /* 0x000fda0003f05300 */
[----:B-12---:R-:W-:Y:S05]  /*0b40*/  @!P0 BRA `(.L_x_10) ;  /* 0x0000000000288947 */ /* 0x006fea0003800000 */
[----:B------:R-:W0:Y:S02]  /*0b50*/  LDC R9, c[0x0][0x734] ;  /* 0x0001cd00ff097b82 */ /* 0x000e240000000800 */
[----:B0-----:R-:W-:-:S05]  /*0b60*/  IADD3 R9, P0, R2, R9, RZ ;  /* 0x0000000902097210 */ /* 0x001fca0007f1e0ff */
[----:B------:R-:W-:-:S04]  /*0b70*/  IMAD.X R21, RZ, RZ, R3, P0 ;  /* 0x000000ffff157224 */ /* 0x000fc800000e0603 */
[----:B------:R-:W-:-:S04]  /*0b80*/  IMAD.WIDE.U32 R14, R21, R24, RZ ;  /* 0x00000018150e7225 */ /* 0x000fc800078e00ff */
[----:B------:R-:W-:-:S04]  /*0b90*/  IMAD.WIDE.U32 R16, P0, R9, R25, R14 ;  /* 0x0000001909107225 */ /* 0x000fc8000780000e */
[----:B------:R-:W-:-:S04]  /*0ba0*/  IMAD.WIDE.U32 R14, R9, R24, RZ ;  /* 0x00000018090e7225 */ /* 0x000fc800078e00ff */
[----:B------:R-:W-:Y:S01]  /*0bb0*/  IMAD.X R19, RZ, RZ, RZ, P0 ;  /* 0x000000ffff137224 */ /* 0x000fe200000e06ff */
[----:B------:R-:W-:Y:S01]  /*0bc0*/  IADD3 RZ, P0, R15, R16, RZ ;  /* 0x000000100fff7210 */ /* 0x000fe20007f1e0ff */
[----:B------:R-:W-:-:S04]  /*0bd0*/  IMAD.MOV.U32 R18, RZ, RZ, R17 ;  /* 0x000000ffff127224 */ /* 0x000fc800078e0011 */
[----:B------:R-:W-:-:S08]  /*0be0*/  IMAD.WIDE.U32.X R14, R21, R25, R18, P0 ;  /* 0x00000019150e7225 */ /* 0x000fd000000e0412 */
.L_x_10:
[----:B------:R-:W0:Y:S01]  /*0bf0*/  LDC.64 R30, c[0x0][0x740] ;  /* 0x0001d000ff1e7b82 */ /* 0x000e220000000a00 */
[--C-:B------:R-:W-:Y:S01]  /*0c00*/  SHF.R.U64 R29, R14, R20, R15.reuse ;  /* 0x000000140e1d7219 */ /* 0x100fe2000000120f */
[----:B------:R-:W-:Y:S01]  /*0c10*/  IMAD R33, R13, R22, R10 ;  /* 0x000000160d217224 */ /* 0x000fe200078e020a */
[----:B------:R-:W-:Y:S01]  /*0c20*/  SHF.R.U32.HI R9, RZ, R20, R15 ;  /* 0x00000014ff097219 */ /* 0x000fe2000001160f */
[----:B------:R-:W-:Y:S01]  /*0c30*/  IMAD.MOV.U32 R25, RZ, RZ, 0x1 ;  /* 0x00000001ff197424 */ /* 0x000fe200078e00ff */
[----:B------:R-:W-:-:S03]  /*0c40*/  IADD3 R11, P0, RZ, -R29, RZ ;  /* 0x8000001dff0b7210 */ /* 0x000fc60007f1e0ff */
[----:B------:R-:W1:Y:S02]  /*0c50*/  LDC R24, c[0x0][0x718] ;  /* 0x0001c600ff187b82 */ /* 0x000e640000000800 */
[----:B------:R-:W-:Y:S02]  /*0c60*/  IMAD.X R9, RZ, RZ, ~R9, P0 ;  /* 0x000000ffff097224 */ /* 0x000fe400000e0e09 */
[----:B------:R-:W-:-:S04]  /*0c70*/  IMAD.WIDE.U32 R14, R11, R26, R2 ;  /* 0x0000001a0b0e7225 */ /* 0x000fc800078e0002 */
[----:B------:R-:W2:Y:S01]  /*0c80*/  LDC R20, c[0x0][0x708] ;  /* 0x0001c200ff147b82 */ /* 0x000ea20000000800 */
[----:B------:R-:W-:Y:S02]  /*0c90*/  IMAD R16, R9, R26, RZ ;  /* 0x0000001a09107224 */ /* 0x000fe400078e02ff */
[----:B------:R-:W-:Y:S02]  /*0ca0*/  IMAD.MOV.U32 R9, RZ, RZ, -0x1 ;  /* 0xffffffffff097424 */ /* 0x000fe400078e00ff */
[----:B------:R-:W-:-:S03]  /*0cb0*/  IMAD R11, R11, R27, R16 ;  /* 0x0000001b0b0b7224 */ /* 0x000fc600078e0210 */
[----:B------:R-:W3:Y:S01]  /*0cc0*/  LDC R28, c[0x0][0x758] ;  /* 0x0001d600ff1c7b82 */ /* 0x000ee20000000800 */
[----:B------:R-:W-:Y:S01]  /*0cd0*/  IMAD.IADD R11, R15, 0x1, R11 ;  /* 0x000000010f0b7824 */ /* 0x000fe200078e020b */
[----:B0-----:R-:W-:-:S04]  /*0ce0*/  ISETP.NE.U32.AND P0, PT, R30, RZ, PT ;  /* 0x000000ff1e00720c */ /* 0x001fc80003f05070 */
[----:B------:R-:W-:Y:S02]  /*0cf0*/  ISETP.NE.AND.EX P0, PT, R31, RZ, PT, P0 ;  /* 0x000000ff1f00720c */ /* 0x000fe40003f05300 */
[----:B------:R-:W0:Y:S01]  /*0d00*/  LDC R26, c[0x0][0x700] ;  /* 0x0001c000ff1a7b82 */ /* 0x000e220000000800 */
[-CC-:B-1----:R-:W-:Y:S02]  /*0d10*/  SHF.R.U64 R18, R14, R24.reuse, R11.reuse ;  /* 0x000000180e127219 */ /* 0x182fe4000000120b */
[----:B------:R-:W-:-:S05]  /*0d20*/  SHF.R.U32.HI R11, RZ, R24, R11 ;  /* 0x00000018ff0b7219 */ /* 0x000fca000001160b */
[----:B------:R-:W1:Y:S01]  /*0d30*/  LDC R21, c[0x0][0x748] ;  /* 0x0001d200ff157b82 */ /* 0x000e620000000800 */
[-CC-:B--2---:R-:W-:Y:S02]  /*0d40*/  SHF.R.U64 R24, R18, R20.reuse, R11.reuse ;  /* 0x0000001412187219 */ /* 0x184fe4000000120b */
[----:B------:R-:W-:-:S05]  /*0d50*/  SHF.R.U32.HI R11, RZ, R20, R11 ;  /* 0x00000014ff0b7219 */ /* 0x000fca000001160b */
[----:B------:R-:W2:Y:S01]  /*0d60*/  LDC R23, c[0x0][0x738] ;  /* 0x0001ce00ff177b82 */ /* 0x000ea20000000800 */
[-CC-:B---3--:R-:W-:Y:S02]  /*0d70*/  SHF.R.U64 R20, R24, R28.reuse, R11.reuse ;  /* 0x0000001c18147219 */ /* 0x188fe4000000120b */
[-C--:B------:R-:W-:Y:S02]  /*0d80*/  SHF.L.U32 R9, R9, R28.reuse, RZ ;  /* 0x0000001c09097219 */ /* 0x080fe400000006ff */
[----:B------:R-:W-:Y:S01]  /*0d90*/  SHF.R.U32.HI R11, RZ, R28, R11 ;  /* 0x0000001cff0b7219 */ /* 0x000fe2000001160b */
[----:B------:R-:W-:Y:S01]  /*0da0*/  IMAD.MOV.U32 R10, RZ, RZ, R20 ;  /* 0x000000ffff0a7224 */ /* 0x000fe200078e0014 */
[----:B------:R-:W-:Y:S01]  /*0db0*/  LOP3.LUT R13, RZ, R9, RZ, 0x33, !PT ;  /* 0x00000009ff0d7212 */ /* 0x000fe200078e33ff */
[----:B------:R-:W3:Y:S01]  /*0dc0*/  LDC R27, c[0x0][0x710] ;  /* 0x0001c400ff1b7b82 */ /* 0x000ee20000000800 */
[----:B------:R-:W-:Y:S05]  /*0dd0*/  @!P0 BRA `(.L_x_11) ;  /* 0x0000000000288947 */ /* 0x000fea0003800000 */
[----:B------:R-:W4:Y:S02]  /*0de0*/  LDC R9, c[0x0][0x74c] ;  /* 0x0001d300ff097b82 */ /* 0x000f240000000800 */
[----:B----4-:R-:W-:-:S05]  /*0df0*/  IADD3 R9, P0, R20, R9, RZ ;  /* 0x0000000914097210 */ /* 0x010fca0007f1e0ff */
        /* <DEDUP_REMOVED lines=8> */
.L_x_11:
[----:B-1----:R-:W-:Y:S01]  /*0e80*/  SHF.R.U64 R11, R10, R21, R11 ;  /* 0x000000150a0b7219 */ /* 0x002fe2000000120b */
[----:B------:R-:W-:Y:S01]  /*0e90*/  IMAD.MOV.U32 R15, RZ, RZ, 0x1 ;  /* 0x00000001ff0f7424 */ /* 0x000fe200078e00ff */
[----:B------:R-:W-:Y:S01]  /*0ea0*/  LOP3.LUT R10, R24, R13, RZ, 0xc0, !PT ;  /* 0x0000000d180a7212 */ /* 0x000fe200078ec0ff */
[----:B0-----:R-:W-:Y:S01]  /*0eb0*/  VIADD R13, R26, 0xffffffff ;  /* 0xffffffff1a0d7836 */ /* 0x001fe20000000000 */
[----:B------:R-:W-:Y:S01]  /*0ec0*/  SHF.L.U32 R9, R25, R28, RZ ;  /* 0x0000001c19097219 */ /* 0x000fe200000006ff */
[----:B------:R-:W-:Y:S01]  /*0ed0*/  IMAD.MOV R14, RZ, RZ, -R11 ;  /* 0x000000ffff0e7224 */ /* 0x000fe200078e0a0b */
[----:B------:R-:W-:Y:S02]  /*0ee0*/  SEL R12, R12, R33, !P3 ;  /* 0x000000210c0c7207 */ /* 0x000fe40005800000 */
[----:B------:R-:W-:Y:S01]  /*0ef0*/  LOP3.LUT R13, R18, R13, RZ, 0xc0, !PT ;  /* 0x0000000d120d7212 */ /* 0x000fe200078ec0ff */
[----:B------:R-:W-:Y:S02]  /*0f00*/  IMAD R11, R9, R11, R10 ;  /* 0x0000000b090b7224 */ /* 0x000fe400078e020a */
[----:B--2---:R-:W-:-:S02]  /*0f10*/  IMAD R9, R14, R23, R20 ;  /* 0x000000170e097224 */ /* 0x004fc400078e0214 */
[----:B---3--:R-:W-:Y:S02]  /*0f20*/  IMAD R12, R11, R27, R12 ;  /* 0x0000001b0b0c7224 */ /* 0x008fe400078e020c */
[----:B------:R-:W-:Y:S02]  /*0f30*/  IMAD R9, R9, R26, R13 ;  /* 0x0000001a09097224 */ /* 0x000fe400078e020d */
[----:B------:R-:W-:-:S03]  /*0f40*/  IMAD.MOV.U32 R14, RZ, RZ, R29 ;  /* 0x000000ffff0e7224 */ /* 0x000fc600078e001d */
[----:B------:R-:W-:Y:S02]  /*0f50*/  SEL R20, R9, R12, !P3 ;  /* 0x0000000c09147207 */ /* 0x000fe40005800000 */
[----:B------:R-:W-:-:S07]  /*0f60*/  SEL R16, R12, R9, !P3 ;  /* 0x000000090c107207 */ /* 0x000fce0005800000 */
.L_x_9:
[----:B------:R-:W-:-:S08]  /*0f70*/  NOP ;  /* 0x0000000000007918 */ /* 0x000fd00000000000 */
[----:B------:R-:W0:Y:S02]  /*0f80*/  USETMAXREG.TRY_ALLOC.CTAPOOL UP0, 0xe8 ;  /* 0x000000e8000079c8 */ /* 0x000e240008000600 */
[----:B0-----:R-:W-:-:S13]  /*0f90*/  PLOP3.LUT P0, PT, PT, PT, UP0, 0x80, 0x0 ;  /* 0x000000000000781c */ /* 0x001fda0003f0f008 */
[----:B------:R-:W-:Y:S05]  /*0fa0*/  @!P0 BRA `(.L_x_9) ;  /* 0xfffffffc00f08947 */ /* 0x000fea000383ffff */
[----:B------:R-:W-:Y:S01]  /*0fb0*/  ULDC.64 UR4, c[0x0][0x698] ;  /* 0x0001a60000047ab9 */ /* 0x000fe20000000a00 */
[----:B------:R-:W-:Y:S01]  /*0fc0*/  ULDC.64 UR14, c[0x0][0x208] ;  /* 0x00008200000e7ab9 */ /* 0x000fe20000000a00 */
[----:B------:R-:W-:-:S04]  /*0fd0*/  ISETP.NE.U32.AND P0, PT, RZ, UR4, PT ;  /* 0x00000004ff007c0c */ /* 0x000fc8000bf05070 */
[----:B------:R-:W-:-:S13]  /*0fe0*/  ISETP.NE.AND.EX P0, PT, RZ, UR5, PT, P0 ;  /* 0x00000005ff007c0c */ /* 0x000fda000bf05300 */
[----:B------:R-:W-:Y:S05]  /*0ff0*/  @!P0 BRA `(.L_x_12) ;  /* 0x00000000001c8947 */ /* 0x000fea0003800000 */
[----:B------:R-:W0:Y:S02]  /*1000*/  LDC.64 R10, c[0x0][0x698] ;  /* 0x0001a600ff0a7b82 */ /* 0x000e240000000a00 */
[----:B0-----:R-:W2:Y:S02]  /*1010*/  LDG.E.64 R10, desc[UR14][R10.64] ;  /* 0x0000000e0a0a7981 */ /* 0x001ea4000c1e1b00 */
[----:B--2---:R-:W-:-:S04]  /*1020*/  ISETP.NE.U32.AND P0, PT, R10, RZ, PT ;  /* 0x000000ff0a00720c */ /* 0x004fc80003f05070 */
[----:B------:R-:W-:-:S13]  /*1030*/  ISETP.NE.AND.EX P0, PT, R11, RZ, PT, P0 ;  /* 0x000000ff0b00720c */ /* 0x000fda0003f05300 */
[----:B------:R-:W-:Y:S05]  /*1040*/  @!P0 BRA `(.L_x_12) ;  /* 0x0000000000088947 */ /* 0x000fea0003800000 */
[----:B------:R0:W5:Y:S01]  /*1050*/  LD.E R9, desc[UR14][R10.64] ;  /* 0x0000000e0a097980 */ /* 0x000162000c101900 */
[----:B------:R-:W-:Y:S05]  /*1060*/  BRA `(.L_x_13) ;  /* 0x0000000000207947 */ /* 0x000fea0003800000 */
.L_x_12:
[----:B------:R-:W-:Y:S02]  /*1070*/  ULDC.64 UR4, c[0x0][0x688] ;  /* 0x0001a20000047ab9 */ /* 0x000fe40000000a00 */
[----:B------:R-:W-:-:S04]  /*1080*/  ISETP.NE.U32.AND P0, PT, RZ, UR4, PT ;  /* 0x00000004ff007c0c */ /* 0x000fc8000bf05070 */
[----:B------:R-:W-:-:S13]  /*1090*/  ISETP.NE.AND.EX P0, PT, RZ, UR5, PT, P0 ;  /* 0x00000005ff007c0c */ /* 0x000fda000bf05300 */
[----:B------:R-:W-:Y:S05]  /*10a0*/  @!P0 BRA `(.L_x_14) ;  /* 0x00000000000c8947 */ /* 0x000fea0003800000 */
[----:B------:R-:W0:Y:S02]  /*10b0*/  LDC.64 R10, c[0x0][0x688] ;  /* 0x0001a200ff0a7b82 */ /* 0x000e240000000a00 */
[----:B0-----:R1:W5:Y:S01]  /*10c0*/  LDG.E R9, desc[UR14][R10.64] ;  /* 0x0000000e0a097981 */ /* 0x001362000c1e1900 */
[----:B------:R-:W-:Y:S05]  /*10d0*/  BRA `(.L_x_13) ;  /* 0x0000000000047947 */ /* 0x000fea0003800000 */
.L_x_14:
[----:B------:R-:W2:Y:S02]  /*10e0*/  LDC R9, c[0x0][0x680] ;  /* 0x0001a000ff097b82 */ /* 0x000ea40000000800 */
.L_x_13:
[----:B------:R-:W-:Y:S02]  /*10f0*/  ULDC.64 UR4, c[0x0][0x6a0] ;  /* 0x0001a80000047ab9 */ /* 0x000fe40000000a00 */
[----:B------:R-:W-:-:S04]  /*1100*/  ISETP.NE.U32.AND P0, PT, RZ, UR4, PT ;  /* 0x00000004ff007c0c */ /* 0x000fc8000bf05070 */
[----:B------:R-:W-:-:S13]  /*1110*/  ISETP.NE.AND.EX P0, PT, RZ, UR5, PT, P0 ;  /* 0x00000005ff007c0c */ /* 0x000fda000bf05300 */
[----:B------:R-:W-:Y:S05]  /*1120*/  @!P0 BRA `(.L_x_15) ;  /* 0x00000000001c8947 */ /* 0x000fea0003800000 */
[----:B01----:R-:W0:Y:S02]  /*1130*/  LDC.64 R10, c[0x0][0x6a0] ;  /* 0x0001a800ff0a7b82 */ /* 0x003e240000000a00 */
[----:B0-----:R-:W3:Y:S02]  /*1140*/  LDG.E.64 R10, desc[UR14][R10.64] ;  /* 0x0000000e0a0a7981 */ /* 0x001ee4000c1e1b00 */
[----:B---3--:R-:W-:-:S04]  /*1150*/  ISETP.NE.U32.AND P0, PT, R10, RZ, PT ;  /* 0x000000ff0a00720c */ /* 0x008fc80003f05070 */
[----:B------:R-:W-:-:S13]  /*1160*/  ISETP.NE.AND.EX P0, PT, R11, RZ, PT, P0 ;  /* 0x000000ff0b00720c */ /* 0x000fda0003f05300 */
[----:B------:R-:W-:Y:S05]  /*1170*/  @!P0 BRA `(.L_x_15) ;  /* 0x0000000000088947 */ /* 0x000fea0003800000 */
[----:B------:R0:W5:Y:S01]  /*1180*/  LD.E R10, desc[UR14][R10.64] ;  /* 0x0000000e0a0a7980 */ /* 0x000162000c101900 */
[----:B------:R-:W-:Y:S05]  /*1190*/  BRA `(.L_x_16) ;  /* 0x0000000000207947 */ /* 0x000fea0003800000 */
.L_x_15:
[----:B------:R-:W-:Y:S02]  /*11a0*/  ULDC.64 UR4, c[0x0][0x690] ;  /* 0x0001a40000047ab9 */ /* 0x000fe40000000a00 */
[----:B------:R-:W-:-:S04]  /*11b0*/  ISETP.NE.U32.AND P0, PT, RZ, UR4, PT ;  /* 0x00000004ff007c0c */ /* 0x000fc8000bf05070 */
[----:B------:R-:W-:-:S13]  /*11c0*/  ISETP.NE.AND.EX P0, PT, RZ, UR5, PT, P0 ;  /* 0x00000005ff007c0c */ /* 0x000fda000bf05300 */
[----:B------:R-:W-:Y:S05]  /*11d0*/  @!P0 BRA `(.L_x_17) ;  /* 0x00000000000c8947 */ /* 0x000fea0003800000 */
[----:B01----:R-:W0:Y:S02]  /*11e0*/  LDC.64 R10, c[0x0][0x690] ;  /* 0x0001a400ff0a7b82 */ /* 0x003e240000000a00 */
[----:B0-----:R1:W5:Y:S01]  /*11f0*/  LDG.E R10, desc[UR14][R10.64] ;  /* 0x0000000e0a0a7981 */ /* 0x001362000c1e1900 */
[----:B------:R-:W-:Y:S05]  /*1200*/  BRA `(.L_x_16) ;  /* 0x0000000000047947 */ /* 0x000fea0003800000 */
.L_x_17:
[----:B01----:R-:W3:Y:S02]  /*1210*/  LDC R10, c[0x0][0x684] ;  /* 0x0001a100ff0a7b82 */ /* 0x003ee40000000800 */
.L_x_16:
[----:B------:R-:W-:-:S13]  /*1220*/  LOP3.LUT P0, RZ, R15, 0xff, RZ, 0xc0, !PT ;  /* 0x000000ff0fff7812 */ /* 0x000fda000780c0ff */
[----:B------:R-:W-:Y:S05]  /*1230*/  @!P0 EXIT ;  /* 0x000000000000894d */ /* 0x000fea0003800000 */
[----:B------:R-:W-:Y:S01]  /*1240*/  ULDC UR4, c[0x0][0x28c] ;  /* 0x0000a30000047ab9 */ /* 0x000fe20000000800 */
[----:B------:R-:W-:Y:S01]  /*1250*/  LOP3.LUT R94, R4, 0x1, RZ, 0xfc, !PT ;  /* 0x00000001045e7812 */ /* 0x000fe200078efcff */
[----:B------:R-:W-:-:S04]  /*1260*/  UIADD3 UR4, UR4, 0x3f, URZ ;  /* 0x0000003f04047890 */ /* 0x000fc8000fffe03f */
[----:B------:R-:W-:-:S04]  /*1270*/  USHF.R.S32.HI UR5, URZ, 0x1f, UR4 ;  /* 0x0000001f3f057899 */ /* 0x000fc80008011404 */
[----:B------:R-:W-:-:S03]  /*1280*/  ULEA.HI UR5, UR5, UR4, URZ, 0x6 ;  /* 0x0000000405057291 */ /* 0x000fc6000f8f303f */
[----:B------:R-:W-:Y:S01]  /*1290*/  UMOV UR4, URZ ;  /* 0x0000003f00047c82 */ /* 0x000fe20008000000 */
[----:B------:R-:W-:-:S03]  /*12a0*/  USHF.R.S32.HI UR6, URZ, 0x6, UR5 ;  /* 0x000000063f067899 */ /* 0x000fc60008011405 */
[----:B------:R-:W-:-:S09]  /*12b0*/  UMOV UR5, URZ ;  /* 0x0000003f00057c82 */ /* 0x000fd20008000000 */
.L_x_154:
[----:B01----:R-:W-:Y:S02]  /*12c0*/  LOP3.LUT R11, R0, 0x80, RZ, 0xc0, !PT ;  /* 0x00000080000b7812 */ /* 0x003fe400078ec0ff */
[----:B------:R-:W-:Y:S02]  /*12d0*/  CS2R R86, SRZ ;  /* 0x0000000000567805 */ /* 0x000fe4000001ff00 */
[----:B---3--:R-:W-:Y:S02]  /*12e0*/  CS2R R24, SRZ ;  /* 0x0000000000187805 */ /* 0x008fe4000001ff00 */
[----:B------:R-:W-:Y:S02]  /*12f0*/  CS2R R26, SRZ ;  /* 0x00000000001a7805 */ /* 0x000fe4000001ff00 */
[----:B------:R-:W-:Y:S02]  /*1300*/  SHF.R.U32.HI R12, RZ, 0x7, R11 ;  /* 0x00000007ff0c7819 */ /* 0x000fe4000001160b */
[----:B------:R-:W-:-:S02]  /*1310*/  CS2R R28, SRZ ;  /* 0x00000000001c7805 */ /* 0x000fc4000001ff00 */
[----:B------:R-:W-:Y:S02]  /*1320*/  VIMNMX R11, RZ, UR6, PT ;  /* 0x00000006ff0b7c48 */ /* 0x000fe4000bfe0100 */
[----:B------:R-:W-:Y:S02]  /*1330*/  CS2R R30, SRZ ;  /* 0x00000000001e7805 */ /* 0x000fe4000001ff00 */
[----:B------:R-:W-:Y:S02]  /*1340*/  CS2R R32, SRZ ;  /* 0x0000000000207805 */ /* 0x000fe4000001ff00 */
[----:B------:R-:W-:Y:S01]  /*1350*/  CS2R R34, SRZ ;  /* 0x0000000000227805 */ /* 0x000fe2000001ff00 */
[----:B------:R-:W0:Y:S01]  /*1360*/  SHFL.IDX PT, R12, R12, RZ, 0x1f ;  /* 0x00001fff0c0c7589 */ /* 0x000e2200000e0000 */
[----:B------:R-:W-:Y:S02]  /*1370*/  IADD3 R11, -R11, UR6, RZ ;  /* 0x000000060b0b7c10 */ /* 0x000fe4000fffe1ff */
[----:B------:R-:W-:-:S02]  /*1380*/  CS2R R36, SRZ ;  /* 0x0000000000247805 */ /* 0x000fc4000001ff00 */
[----:B------:R-:W-:Y:S02]  /*1390*/  CS2R R38, SRZ ;  /* 0x0000000000267805 */ /* 0x000fe4000001ff00 */
[----:B------:R-:W-:Y:S02]  /*13a0*/  CS2R R40, SRZ ;  /* 0x0000000000287805 */ /* 0x000fe4000001ff00 */
[----:B------:R-:W-:Y:S02]  /*13b0*/  ISETP.GE.AND P0, PT, R11, 0x1, PT ;  /* 0x000000010b00780c */ /* 0x000fe40003f06270 */
[----:B------:R-:W-:Y:S02]  /*13c0*/  CS2R R42, SRZ ;  /* 0x00000000002a7805 */ /* 0x000fe4000001ff00 */
[----:B------:R-:W-:Y:S02]  /*13d0*/  CS2R R44, SRZ ;  /* 0x00000000002c7805 */ /* 0x000fe4000001ff00 */
[----:B------:R-:W-:-:S02]  /*13e0*/  CS2R R46, SRZ ;  /* 0x00000000002e7805 */ /* 0x000fc4000001ff00 */
[----:B------:R-:W-:Y:S02]  /*13f0*/  CS2R R48, SRZ ;  /* 0x0000000000307805 */ /* 0x000fe4000001ff00 */
[----:B------:R-:W-:Y:S02]  /*1400*/  CS2R R50, SRZ ;  /* 0x0000000000327805 */ /* 0x000fe4000001ff00 */
[----:B------:R-:W-:Y:S02]  /*1410*/  CS2R R52, SRZ ;  /* 0x0000000000347805 */ /* 0x000fe4000001ff00 */
        /* <DEDUP_REMOVED lines=12> */
[----:B0-----:R-:W-:Y:S02]  /*14e0*/  R2UR UR7, R12 ;  /* 0x000000000c0772ca */ /* 0x001fe400000e0000 */
[----:B------:R-:W-:Y:S02]  /*14f0*/  CS2R R78, SRZ ;  /* 0x00000000004e7805 */ /* 0x000fe4000001ff00 */
[----:B------:R-:W-:-:S02]  /*1500*/  CS2R R80, SRZ ;  /* 0x0000000000507805 */ /* 0x000fc4000001ff00 */
[----:B------:R-:W-:Y:S02]  /*1510*/  CS2R R82, SRZ ;  /* 0x0000000000527805 */ /* 0x000fe4000001ff00 */
[----:B------:R-:W-:Y:S01]  /*1520*/  CS2R R84, SRZ ;  /* 0x0000000000547805 */ /* 0x000fe2000001ff00 */
[----:B-----5:R-:W-:Y:S06]  /*1530*/  @!P0 BRA `(.L_x_18) ;  /* 0x0000000400348947 */ /* 0x020fec0003800000 */
[----:B------:R-:W0:Y:S01]  /*1540*/  S2UR UR10, SR_CgaCtaId ;  /* 0x00000000000a79c3 */ /* 0x000e220000008800 */
[----:B------:R-:W-:Y:S01]  /*1550*/  ULEA.HI UR8, UR7, UR7, URZ, 0x1 ;  /* 0x0000000707087291 */ /* 0x000fe2000f8f083f */
[----:B------:R-:W-:Y:S01]  /*1560*/  IMAD.U32 R17, RZ, RZ, UR4 ;  /* 0x00000004ff117e24 */ /* 0x000fe2000f8e00ff */
[----:B------:R-:W-:Y:S01]  /*1570*/  UMOV UR9, 0x400 ;  /* 0x0000040000097882 */ /* 0x000fe20000000000 */
[----:B------:R-:W-:Y:S01]  /*1580*/  IMAD.U32 R12, RZ, RZ, UR5 ;  /* 0x00000005ff0c7e24 */ /* 0x000fe2000f8e00ff */
[----:B------:R-:W-:Y:S02]  /*1590*/  ULOP3.LUT UR8, UR8, 0xffffe, URZ, 0xc0, !UPT ;  /* 0x000ffffe08087892 */ /* 0x000fe4000f8ec03f */
[----:B------:R-:W-:Y:S02]  /*15a0*/  UPLOP3.LUT UP0, UPT, UPT, UPT, UPT, 0x40, 0x0 ;  /* 0x000000000000789c */ /* 0x000fe40003f0e870 */
[----:B------:R-:W-:Y:S01]  /*15b0*/  UIADD3 UR8, UR7, -UR8, URZ ;  /* 0x8000000807087290 */ /* 0x000fe2000fffe03f */
[----:B------:R-:W-:Y:S01]  /*15c0*/  UMOV UR12, UR5 ;  /* 0x00000005000c7c82 */ /* 0x000fe20008000000 */
[----:B0-----:R-:W-:-:S04]  /*15d0*/  ULEA UR9, UR10, UR9, 0x18 ;  /* 0x000000090a097291 */ /* 0x001fc8000f8ec03f */
[----:B------:R-:W-:-:S04]  /*15e0*/  ULEA UR8, UR8, UR9, 0xc ;  /* 0x0000000908087291 */ /* 0x000fc8000f8e603f */
[----:B------:R-:W-:-:S04]  /*15f0*/  UIADD3 UR8, UR8, 0x180, URZ ;  /* 0x0000018008087890 */ /* 0x000fc8000fffe03f */
[----:B------:R-:W-:-:S04]  /*1600*/  USHF.R.U32.HI UR8, URZ, 0x4, UR8 ;  /* 0x000000043f087899 */ /* 0x000fc80008011608 */
[----:B------:R-:W-:-:S12]  /*1610*/  ULOP3.LUT UR7, UR8, 0x3fff, URZ, 0xc0, !UPT ;  /* 0x00003fff08077892 */ /* 0x000fd8000f8ec03f */
.L_x_25:
[----:B------:R-:W-:-:S13]  /*1620*/  ISETP.NE.AND P1, PT, R94, 0x3, PT ;  /* 0x000000035e00780c */ /* 0x000fda0003f25270 */
[----:B0-----:R-:W-:Y:S05]  /*1630*/  @!P1 BRA `(.L_x_19) ;  /* 0x0000000000049947 */ /* 0x001fea0003800000 */
[----:B------:R-:W-:Y:S01]  /*1640*/  BPT.TRAP 0x1 ;  /* 0x000000040000795c */ /* 0x000fe20000300000 */
.L_x_19:
[----:B------:R-:W0:Y:S01]  /*1650*/  S2UR UR9, SR_CgaCtaId ;  /* 0x00000000000979c3 */ /* 0x000e220000008800 */
[----:B------:R-:W-:Y:S01]  /*1660*/  UMOV UR8, 0x400 ;  /* 0x0000040000087882 */ /* 0x000fe20000000000 */
[----:B------:R-:W-:Y:S01]  /*1670*/  SHF.L.U32 R15, R17, 0x1f, RZ ;  /* 0x0000001f110f7819 */ /* 0x000fe200000006ff */
[----:B0-----:R-:W-:-:S04]  /*1680*/  ULEA UR16, UR9, UR8, 0x18 ;  /* 0x0000000809107291 */ /* 0x001fc8000f8ec03f */
[----:B------:R-:W-:-:S09]  /*1690*/  ULEA UR8, UR12, UR16, 0x3 ;  /* 0x000000100c087291 */ /* 0x000fd2000f8e183f */
[----:B------:R0:W1:Y:S01]  /*16a0*/  SYNCS.PHASECHK.TRANS64.TRYWAIT P0, [UR8], R15 ;  /* 0x0000000fff0075a7 */ /* 0x0000620008000148 */
[----:B------:R-:W-:Y:S05]  /*16b0*/  @!P1 BRA `(.L_x_20) ;  /* 0x0000000000049947 */ /* 0x000fea0003800000 */
[----:B------:R-:W-:Y:S01]  /*16c0*/  BPT.TRAP 0x1 ;  /* 0x000000040000795c */ /* 0x000fe20000300000 */
.L_x_20:
[C---:B------:R-:W-:Y:S02]  /*16d0*/  IMAD.SHL.U32 R13, R0.reuse, 0x20, RZ ;  /* 0x00000020000d7824 */ /* 0x040fe400078e00ff */
[C---:B------:R-:W-:Y:S02]  /*16e0*/  IMAD.SHL.U32 R18, R0.reuse, 0x200, RZ ;  /* 0x0000020000127824 */ /* 0x040fe400078e00ff */
[----:B------:R-:W-:Y:S01]  /*16f0*/  IMAD.SHL.U32 R22, R0, 0x10, RZ ;  /* 0x0000001000167824 */ /* 0x000fe200078e00ff */
[----:B------:R-:W-:-:S04]  /*1700*/  LOP3.LUT R13, R13, 0x1c00, RZ, 0xc0, !PT ;  /* 0x00001c000d0d7812 */ /* 0x000fc800078ec0ff */
[----:B------:R-:W-:Y:S01]  /*1710*/  LOP3.LUT R13, R13, 0x200, R18, 0xf8, !PT ;  /* 0x000002000d0d7812 */ /* 0x000fe200078ef812 */
[----:B-1----:R-:W-:Y:S06]  /*1720*/  @P0 BRA `(.L_x_21) ;  /* 0x0000000000080947 */ /* 0x002fec0003800000 */
[----:B------:R-:W1:Y:S02]  /*1730*/  SYNCS.PHASECHK.TRANS64.TRYWAIT P0, [UR8], R15 ;  /* 0x0000000fff0075a7 */ /* 0x000e640008000148 */
[----:B-1----:R-:W-:Y:S05]  /*1740*/  @!P0 BRA `(.L_x_22) ;  /* 0x0000006c00f08947 */ /* 0x002fea0003800000 */
.L_x_21:
[----:B------:R-:W-:Y:S01]  /*1750*/  USHF.L.U32 UR8, UR12, 0xa, URZ ;  /* 0x0000000a0c087899 */ /* 0x000fe2000800063f */
[----:B------:R-:W-:Y:S01]  /*1760*/  LOP3.LUT R13, R13, 0x1c0, R22, 0xf8, !PT ;  /* 0x000001c00d0d7812 */ /* 0x000fe200078ef816 */
[----:B------:R-:W-:Y:S02]  /*1770*/  UIADD3 UR9, UR16, 0x12180, URZ ;  /* 0x0001218010097890 */ /* 0x000fe4000fffe03f */
[----:B------:R-:W-:Y:S02]  /*1780*/  ULOP3.LUT UR13, UR7, 0x10000, URZ, 0xfc, !UPT ;  /* 0x00010000070d7892 */ /* 0x000fe4000f8efc3f */
[----:B------:R-:W-:Y:S01]  /*1790*/  LEA.HI R13, R13, UR8, RZ, 0x1d ;  /* 0x000000080d0d7c11 */ /* 0x000fe2000f8fe8ff */
[----:B------:R-:W-:Y:S02]  /*17a0*/  USHF.R.U32.HI UR9, URZ, 0x4, UR9 ;  /* 0x000000043f097899 */ /* 0x000fe40008011609 */
[----:B------:R-:W-:Y:S02]  /*17b0*/  ULEA UR13, UR12, UR13, 0x9 ;  /* 0x0000000d0c0d7291 */ /* 0x000fe4000f8e483f */
[----:B------:R-:W4:Y:S01]  /*17c0*/  LDS.64 R88, [R13+UR16+0x36180] ;  /* 0x036180100d587984 */ /* 0x000f220008000a00 */
[----:B------:R-:W-:Y:S01]  /*17d0*/  ULOP3.LUT UR9, UR9, 0x3fff, URZ, 0xc0, !UPT ;  /* 0x00003fff09097892 */ /* 0x000fe2000f8ec03f */
[----:B------:R-:W-:-:S03]  /*17e0*/  UMOV UR11, 0x40000040 ;  /* 0x40000040000b7882 */ /* 0x000fc60000000000 */
[----:B------:R-:W-:-:S04]  /*17f0*/  ULOP3.LUT UR9, UR9, 0x10000, URZ, 0xfc, !UPT ;  /* 0x0001000009097892 */ /* 0x000fc8000f8efc3f */
[----:B------:R-:W-:-:S03]  /*1800*/  UIADD3 UR10, UR8, UR9, URZ ;  /* 0x00000009080a7290 */ /* 0x000fc6000fffe03f */
[----:B------:R-:W-:Y:S01]  /*1810*/  UMOV UR8, UR13 ;  /* 0x0000000d00087c82 */ /* 0x000fe20008000000 */
[----:B------:R-:W-:Y:S01]  /*1820*/  UMOV UR9, 0x80000020 ;  /* 0x8000002000097882 */ /* 0x000fe20000000000 */
[----:B----4-:R-:W-:-:S06]  /*1830*/  WARPGROUP.ARRIVE ;  /* 0x00000000000079c5 */ /* 0x010fcc0000000000 */
[----:B------:R-:W-:Y:S01]  /*1840*/  HGMMA.SP.64x128x32.F32 R24, gdesc[UR8], R24, UP0, R88, 0x0 ;  /* 0x09e05800081879f0 */ /* 0x000fe2000bf00a18 */
[----:B------:R-:W-:Y:S02]  /*1850*/  UIADD3 UR8, UR13, 0x2, URZ ;  /* 0x000000020d087890 */ /* 0x000fe4000fffe03f */
[----:B------:R-:W-:Y:S01]  /*1860*/  UIADD3 UR10, UR10, 0x4, URZ ;  /* 0x000000040a0a7890 */ /* 0x000fe2000fffe03f */
[----:B------:R-:W-:Y:S01]  /*1870*/  UMOV UR9, 0x80000020 ;  /* 0x8000002000097882 */ /* 0x000fe20000000000 */
[----:B------:R-:W-:-:S11]  /*1880*/  UMOV UR11, 0x40000040 ;  /* 0x40000040000b7882 */ /* 0x000fd60000000000 */
[----:B------:R-:W-:Y:S03]  /*1890*/  HGMMA.SP.64x128x32.F32 R24, gdesc[UR8], R24, R89, 0x0, gsb0 ;  /* 0x09e05900081879f0 */ /* 0x000fe60008000a18 */
[----:B------:R-:W-:Y:S02]  /*18a0*/  WARPGROUP.DEPBAR.LE gsb0, 0x0 ;  /* 0x00008000000079c5 */ /* 0x000fe40000010000 */
[----:B------:R-:W-:Y:S05]  /*18b0*/  @!P1 BRA `(.L_x_23) ;  /* 0x0000000000049947 */ /* 0x000fea0003800000 */
[----:B------:R-:W-:Y:S01]  /*18c0*/  BPT.TRAP 0x1 ;  /* 0x000000040000795c */ /* 0x000fe20000300000 */
.L_x_23:
[----:B------:R-:W-:-:S13]  /*18d0*/  LOP3.LUT P0, RZ, R6, R5, RZ, 0xc0, !PT ;  /* 0x0000000506ff7212 */ /* 0x000fda000780c0ff */
[----:B------:R-:W-:-:S05]  /*18e0*/  @P0 LEA R13, R12, UR16, 0x3 ;  /* 0x000000100c0d0c11 */ /* 0x000fca000f8e18ff */
[----:B-1----:R-:W-:-:S05]  /*18f0*/  @P0 VIADD R18, R13, 0x48 ;  /* 0x000000480d120836 */ /* 0x002fca0000000000 */
[----:B------:R-:W-:-:S04]  /*1900*/  @P0 PRMT R18, R7, 0x654, R18 ;  /* 0x0000065407120816 */ /* 0x000fc80000000012 */
[----:B------:R1:W-:Y:S01]  /*1910*/  @P0 SYNCS.ARRIVE.TRANS64.RED.A1T0 RZ, [R18+URZ], RZ ;  /* 0x000000ff12ff09a7 */ /* 0x0003e2000810043f */
[----:B------:R-:W-:-:S13]  /*1920*/  ISETP.GT.U32.AND P0, PT, R4, 0x1, PT ;  /* 0x000000010400780c */ /* 0x000fda0003f04070 */
[----:B-1----:R-:W-:Y:S05]  /*1930*/  @P0 BRA `(.L_x_24) ;  /* 0x0000000000040947 */ /* 0x002fea0003800000 */
[----:B------:R-:W-:Y:S01]  /*1940*/  BPT.TRAP 0x1 ;  /* 0x000000040000795c */ /* 0x000fe20000300000 */
.L_x_24:
[----:B------:R-:W-:Y:S01]  /*1950*/  UIADD3 UR12, UR12, 0x1, URZ ;  /* 0x000000010c0c7890 */ /* 0x000fe2000fffe03f */
[C---:B------:R-:W-:Y:S01]  /*1960*/  ISETP.GT.AND P1, PT, R11.reuse, 0x1, PT ;  /* 0x000000010b00780c */ /* 0x040fe20003f24270 */
[----:B------:R-:W-:Y:S02]  /*1970*/  VIADD R12, R12, 0x1 ;  /* 0x000000010c0c7836 */ /* 0x000fe40000000000 */
[----:B------:R-:W-:Y:S01]  /*1980*/  UISETP.NE.AND UP0, UPT, UR12, 0x9, UPT ;  /* 0x000000090c00788c */ /* 0x000fe2000bf05270 */
[----:B------:R-:W-:Y:S02]  /*1990*/  VIADD R11, R11, 0xffffffff ;  /* 0xffffffff0b0b7836 */ /* 0x000fe40000000000 */
[C---:B------:R-:W-:Y:S01]  /*19a0*/  ISETP.NE.AND P0, PT, R12.reuse, 0x9, PT ;  /* 0x000000090c00780c */ /* 0x040fe20003f05270 */
[----:B------:R-:W-:Y:S02]  /*19b0*/  USEL UR8, URZ, 0x1, UP0 ;  /* 0x000000013f087887 */ /* 0x000fe40008000000 */
[----:B------:R-:W-:Y:S01]  /*19c0*/  USEL UR12, UR12, URZ, UP0 ;  /* 0x0000003f0c0c7287 */ /* 0x000fe20008000000 */
[----:B------:R-:W-:Y:S01]  /*19d0*/  SEL R12, R12, RZ, P0 ;  /* 0x000000ff0c0c7207 */ /* 0x000fe20000000000 */
[----:B------:R-:W-:-:S02]  /*19e0*/  UPLOP3.LUT UP0, UPT, UPT, UPT, UPT, 0x80, 0x0 ;  /* 0x000000000000789c */ /* 0x000fc40003f0f070 */
[----:B------:R-:W-:Y:S01]  /*19f0*/  LOP3.LUT R17, R17, UR8, RZ, 0x3c, !PT ;  /* 0x0000000811117c12 */ /* 0x000fe2000f8e3cff */
[----:B------:R-:W-:Y:S08]  /*1a00*/  @P1 BRA `(.L_x_25) ;  /* 0xfffffffc00041947 */ /* 0x000ff0000383ffff */
.L_x_18:
[----:B------:R-:W1:Y:S01]  /*1a10*/  LDC R21, c[0x0][0x288] ;  /* 0x0000a200ff157b82 */ /* 0x000e620000000800 */
[----:B------:R-:W-:Y:S01]  /*1a20*/  LOP3.LUT R11, R0, 0x60, RZ, 0xc0, !PT ;  /* 0x00000060000b7812 */ /* 0x000fe200078ec0ff */
[----:B------:R-:W-:Y:S01]  /*1a30*/  IMAD.SHL.U32 R22, R20, 0x80, RZ ;  /* 0x0000008014167824 */ /* 0x000fe200078e00ff */
[--C-:B------:R-:W-:Y:S01]  /*1a40*/  SHF.R.U32.HI R12, RZ, 0x2, R0.reuse ;  /* 0x00000002ff0c7819 */ /* 0x100fe20000011600 */
[----:B------:R-:W-:Y:S01]  /*1a50*/  UIADD3 UR5, UR6, UR5, URZ ;  /* 0x0000000506057290 */ /* 0x000fe2000fffe03f */
[----:B------:R-:W-:Y:S01]  /*1a60*/  SHF.R.U32.HI R11, RZ, 0x5, R11 ;  /* 0x00000005ff0b7819 */ /* 0x000fe2000001160b */
[----:B------:R-:W-:Y:S01]  /*1a70*/  ULDC UR12, c[0x0][0x284] ;  /* 0x0000a100000c7ab9 */ /* 0x000fe20000000800 */
[----:B------:R-:W-:Y:S01]  /*1a80*/  LOP3.LUT R12, R12, 0x7, RZ, 0xc0, !PT ;  /* 0x000000070c0c7812 */ /* 0x000fe200078ec0ff */
[----:B------:R-:W-:Y:S01]  /*1a90*/  UISETP.GT.U32.AND UP0, UPT, UR5, 0x8, UPT ;  /* 0x000000080500788c */ /* 0x000fe2000bf04070 */
[----:B------:R-:W-:Y:S01]  /*1aa0*/  SHF.R.U32.HI R18, RZ, 0x1, R0 ;  /* 0x00000001ff127819 */ /* 0x000fe20000011600 */
[----:B------:R-:W-:Y:S01]  /*1ab0*/  IMAD.SHL.U32 R13, R11, 0x10, RZ ;  /* 0x000000100b0d7824 */ /* 0x000fe200078e00ff */
[----:B------:R-:W-:Y:S01]  /*1ac0*/  SHF.R.S32.HI R23, RZ, 0x1f, R14 ;  /* 0x0000001fff177819 */ /* 0x000fe2000001140e */
[----:B------:R-:W-:Y:S01]  /*1ad0*/  UISETP.LT.U32.AND UP0, UPT, UR6, 0x9, UP0 ;  /* 0x000000090600788c */ /* 0x000fe20008701070 */
[----:B------:R-:W-:-:S02]  /*1ae0*/  WARPGROUP.DEPBAR.LE gsb0, 0x0 ;  /* 0x00008000000079c5 */ /* 0x000fc40000010000 */
[--C-:B------:R-:W-:Y:S01]  /*1af0*/  LOP3.LUT R13, R13, 0xfffffff0, R12.reuse, 0xe2, !PT ;  /* 0xfffffff00d0d7812 */ /* 0x100fe200078ee20c */
[----:B------:R-:W-:Y:S01]  /*1b00*/  IMAD R12, R11, -0x10, -R12 ;  /* 0xfffffff00b0c7824 */ /* 0x000fe200078e0a0c */
[----:B------:R-:W-:Y:S01]  /*1b10*/  LOP3.LUT R11, R8, 0x1, RZ, 0xc0, !PT ;  /* 0x00000001080b7812 */ /* 0x000fe200078ec0ff */
[----:B------:R-:W-:Y:S01]  /*1b20*/  UISETP.GE.U32.AND UP1, UPT, UR6, 0x9, UPT ;  /* 0x000000090600788c */ /* 0x000fe2000bf26070 */
[----:B------:R-:W-:Y:S01]  /*1b30*/  LOP3.LUT R13, R13, 0x40, R18, 0xf8, !PT ;  /* 0x000000400d0d7812 */ /* 0x000fe200078ef812 */
[----:B------:R-:W-:Y:S01]  /*1b40*/  IMAD.SHL.U32 R18, R16, 0x80, RZ ;  /* 0x0000008010127824 */ /* 0x000fe200078e00ff */
[----:B------:R-:W-:Y:S01]  /*1b50*/  ULDC.64 UR10, c[0x0][0x6d0] ;  /* 0x0001b400000a7ab9 */ /* 0x000fe20000000a00 */
[----:B------:R-:W-:Y:S01]  /*1b60*/  UIMAD.WIDE.U32 UR8, UR5, 0x38e38e39, URZ ;  /* 0x38e38e39050878a5 */ /* 0x000fe2000f8e003f */
[----:B0-----:R-:W-:Y:S01]  /*1b70*/  IMAD R15, R11, -0x40, R12 ;  /* 0xffffffc00b0f7824 */ /* 0x001fe200078e020c */
[----:B-1----:R-:W-:Y:S01]  /*1b80*/  ISETP.GE.AND P0, PT, R22, R21, PT ;  /* 0x000000151600720c */ /* 0x002fe20003f06270 */
[----:B------:R-:W-:Y:S01]  /*1b90*/  USEL UR7, URZ, 0x1, !UP0 ;  /* 0x000000013f077887 */ /* 0x000fe2000c000000 */
[----:B------:R-:W-:Y:S01]  /*1ba0*/  LOP3.LUT R16, R13, R18, RZ, 0xfc, !PT ;  /* 0x000000120d107212 */ /* 0x000fe200078efcff */
[----:B------:R-:W-:Y:S01]  /*1bb0*/  IMAD R13, R23, UR10, RZ ;  /* 0x0000000a170d7c24 */ /* 0x000fe2000f8e02ff */
[----:B------:R-:W-:Y:S01]  /*1bc0*/  ISETP.GE.OR P0, PT, R18, UR12, P0 ;  /* 0x0000000c12007c0c */ /* 0x000fe20008706670 */
[----:B------:R-:W-:Y:S01]  /*1bd0*/  USHF.R.U32.HI UR8, URZ, 0x1, UR9 ;  /* 0x000000013f087899 */ /* 0x000fe20008011609 */
[--C-:B------:R-:W-:Y:S01]  /*1be0*/  SHF.R.S32.HI R17, RZ, 0x1f, R16.reuse ;  /* 0x0000001fff117819 */ /* 0x100fe20000011410 */
[----:B------:R-:W-:Y:S01]  /*1bf0*/  ULOP3.LUT UR4, UR4, UR7, URZ, 0x3c, !UPT ;  /* 0x0000000704047292 */ /* 0x000fe2000f8e3c3f */
[----:B------:R-:W-:Y:S01]  /*1c00*/  LOP3.LUT R11, R0, 0x3, RZ, 0xc0, !PT ;  /* 0x00000003000b7812 */ /* 0x000fe200078ec0ff */
[C---:B------:R-:W-:Y:S01]  /*1c10*/  IMAD R19, R14.reuse, UR11, R13 ;  /* 0x0000000b0e137c24 */ /* 0x040fe2000f8e020d */
[----:B------:R-:W-:Y:S01]  /*1c20*/  UIMAD UR5, UR8, -0x9, UR5 ;  /* 0xfffffff7080578a4 */ /* 0x000fe2000f8e0205 */
[----:B------:R-:W-:Y:S01]  /*1c30*/  IMAD.WIDE.U32 R12, R14, UR10, R16 ;  /* 0x0000000a0e0c7c25 */ /* 0x000fe2000f8e0010 */
[----:B------:R-:W-:-:S03]  /*1c40*/  @UP1 ULOP3.LUT UR4, UR4, 0x1, UR8, 0x78, !UPT ;  /* 0x0000000104041892 */ /* 0x000fc6000f8e7808 */
[----:B------:R-:W-:Y:S01]  /*1c50*/  IMAD R21, R11, -0x2, R21 ;  /* 0xfffffffe0b157824 */ /* 0x000fe200078e0215 */
[----:B------:R-:W-:Y:S01]  /*1c60*/  IADD3 R11, -R18, UR12, R15 ;  /* 0x0000000c120b7c10 */ /* 0x000fe2000fffe10f */
[----:B------:R-:W-:Y:S02]  /*1c70*/  IMAD.IADD R19, R13, 0x1, R19 ;  /* 0x000000010d137824 */ /* 0x000fe400078e0213 */
[----:B------:R-:W-:Y:S02]  /*1c80*/  IMAD.MOV.U32 R18, RZ, RZ, R12 ;  /* 0x000000ffff127224 */ /* 0x000fe400078e000c */
[----:B------:R-:W-:Y:S02]  /*1c90*/  IMAD.IADD R13, R21, 0x1, -R22 ;  /* 0x00000001150d7824 */ /* 0x000fe400078e0a16 */
[----:B------:R-:W-:Y:S01]  /*1ca0*/  IMAD.MOV.U32 R12, RZ, RZ, -0x1 ;  /* 0xffffffffff0c7424 */ /* 0x000fe200078e00ff */
[----:B------:R-:W-:Y:S06]  /*1cb0*/  @P0 BRA `(.L_x_26) ;  /* 0x0000004800a00947 */ /* 0x000fec0003800000 */
[----:B------:R-:W0:Y:S01]  /*1cc0*/  LDC.64 R98, c[0x0][0x6c8] ;  /* 0x0001b200ff627b82 */ /* 0x000e220000000a00 */
[----:B---3-5:R-:W-:Y:S01]  /*1cd0*/  FSETP.NEU.AND P1, PT, R10, RZ, PT ;  /* 0x000000ff0a00720b */ /* 0x028fe20003f2d000 */
[----:B------:R-:W-:Y:S01]  /*1ce0*/  IMAD.WIDE R20, R20, 0x80, RZ ;  /* 0x0000008014147825 */ /* 0x000fe200078e02ff */
[----:B------:R-:W-:Y:S01]  /*1cf0*/  ISETP.GT.AND P0, PT, R13, RZ, PT ;  /* 0x000000ff0d00720c */ /* 0x000fe20003f04270 */
[----:B------:R-:W-:Y:S02]  /*1d00*/  BSSY B0, `(.L_x_26) ;  /* 0x00004a3000007945 */ /* 0x000fe40003800000 */
[----:B------:R-:W-:Y:S01]  /*1d10*/  IMAD.SHL.U32 R15, R0, 0x2, RZ ;  /* 0x00000002000f7824 */ /* 0x000fe200078e00ff */
[----:B------:R-:W-:-:S04]  /*1d20*/  ISETP.GT.AND P5, PT, R11, RZ, P0 ;  /* 0x000000ff0b00720c */ /* 0x000fc800007a4270 */
[----:B------:R-:W-:Y:S01]  /*1d30*/  LOP3.LUT R101, R20, 0x6, R15, 0xf8, !PT ;  /* 0x0000000614657812 */ /* 0x000fe200078ef80f */
[----:B0-----:R-:W-:-:S04]  /*1d40*/  IMAD R22, R21, R98, RZ ;  /* 0x0000006215167224 */ /* 0x001fc800078e02ff */
[----:B------:R-:W-:-:S04]  /*1d50*/  IMAD.WIDE.U32 R90, R101, R98, R18 ;  /* 0x00000062655a7225 */ /* 0x000fc800078e0012 */
[----:B------:R-:W-:-:S04]  /*1d60*/  IMAD R15, R101, R99, R22 ;  /* 0x00000063650f7224 */ /* 0x000fc800078e0216 */
[----:B------:R-:W-:Y:S01]  /*1d70*/  IMAD.IADD R103, R91, 0x1, R15 ;  /* 0x000000015b677824 */ /* 0x000fe200078e020f */
[----:B------:R-:W-:Y:S06]  /*1d80*/  @!P1 BRA `(.L_x_27) ;  /* 0x0000003000ec9947 */ /* 0x000fec0003800000 */
[----:B------:R-:W-:Y:S01]  /*1d90*/  ULDC.64 UR8, c[0x0][0x6b8] ;  /* 0x0001ae0000087ab9 */ /* 0x000fe20000000a00 */
[----:B------:R-:W-:Y:S01]  /*1da0*/  ULDC.64 UR12, c[0x0][0x6b0] ;  /* 0x0001ac00000c7ab9 */ /* 0x000fe20000000a00 */
[----:B------:R-:W-:Y:S01]  /*1db0*/  IMAD R15, R23, UR8, RZ ;  /* 0x00000008170f7c24 */ /* 0x000fe2000f8e02ff */
[----:B------:R-:W-:Y:S01]  /*1dc0*/  ULDC.64 UR16, c[0x0][0x6a8] ;  /* 0x0001aa0000107ab9 */ /* 0x000fe20000000a00 */
[----:B------:R-:W-:Y:S01]  /*1dd0*/  IMAD R20, R21, UR12, RZ ;  /* 0x0000000c15147c24 */ /* 0x000fe2000f8e02ff */
[----:B------:R-:W0:Y:S01]  /*1de0*/  LDC.64 R88, c[0x0][0x6b0] ;  /* 0x0001ac00ff587b82 */ /* 0x000e220000000a00 */
[----:B------:R-:W-:Y:S01]  /*1df0*/  IMAD.WIDE.U32 R92, R14, UR8, R16 ;  /* 0x000000080e5c7c25 */ /* 0x000fe2000f8e0010 */
[----:B------:R-:W-:-:S03]  /*1e00*/  ULDC.64 UR10, c[0x0][0x6c0] ;  /* 0x0001b000000a7ab9 */ /* 0x000fc60000000a00 */
[----:B------:R-:W-:Y:S02]  /*1e10*/  IMAD R95, R14, UR9, R15 ;  /* 0x000000090e5f7c24 */ /* 0x000fe4000f8e020f */
[----:B------:R-:W-:Y:S02]  /*1e20*/  IMAD R97, R101, UR13, R20 ;  /* 0x0000000d65617c24 */ /* 0x000fe4000f8e0214 */
[----:B------:R-:W-:Y:S02]  /*1e30*/  IMAD.IADD R21, R93, 0x1, R95 ;  /* 0x000000015d157824 */ /* 0x000fe400078e025f */
[----:B------:R-:W-:-:S04]  /*1e40*/  IMAD.MOV.U32 R20, RZ, RZ, R92 ;  /* 0x000000ffff147224 */ /* 0x000fc800078e005c */
[----:B------:R-:W-:-:S04]  /*1e50*/  IMAD.WIDE.U32 R18, R101, UR12, R20 ;  /* 0x0000000c65127c25 */ /* 0x000fc8000f8e0014 */
[----:B------:R-:W-:Y:S01]  /*1e60*/  IMAD.IADD R15, R19, 0x1, R97 ;  /* 0x00000001130f7824 */ /* 0x000fe200078e0261 */
[----:B------:R-:W-:-:S04]  /*1e70*/  LEA R22, P1, R18, UR16, 0x2 ;  /* 0x0000001012167c11 */ /* 0x000fc8000f8210ff */
[----:B------:R-:W-:-:S05]  /*1e80*/  LEA.HI.X R23, R18, UR17, R15, 0x2, P1 ;  /* 0x0000001112177c11 */ /* 0x000fca00088f140f */
[----:B------:R-:W3:Y:S01]  /*1e90*/  @P5 LDG.E.LTC128B R15, desc[UR14][R22.64] ;  /* 0x0000000e160f5981 */ /* 0x000ee2000c1e1920 */
[C---:B------:R-:W-:Y:S01]  /*1ea0*/  LEA R18, P1, R90.reuse, UR10, 0x2 ;  /* 0x0000000a5a127c11 */ /* 0x040fe2000f8210ff */
[----:B0-----:R-:W-:Y:S01]  /*1eb0*/  IMAD.WIDE.U32 R88, R101, UR12, R88 ;  /* 0x0000000c65587c25 */ /* 0x001fe2000f8e0058 */
[----:B------:R-:W-:Y:S01]  /*1ec0*/  BSSY B1, `(.L_x_28) ;  /* 0x0000014000017945 */ /* 0x000fe20003800000 */
[----:B------:R-:W-:Y:S02]  /*1ed0*/  ISETP.GT.AND P0, PT, R11, 0x8, P0 ;  /* 0x000000080b00780c */ /* 0x000fe40000704270 */
[----:B------:R-:W-:Y:S02]  /*1ee0*/  LEA.HI.X R19, R90, UR11, R103, 0x2, P1 ;  /* 0x0000000b5a137c11 */ /* 0x000fe400088f1467 */
[----:B------:R-:W-:Y:S02]  /*1ef0*/  ISETP.GT.AND P1, PT, R13, 0x1, PT ;  /* 0x000000010d00780c */ /* 0x000fe40003f24270 */
[----:B------:R-:W-:-:S02]  /*1f00*/  IADD3 R93, P2, R92, R88, RZ ;  /* 0x000000585c5d7210 */ /* 0x000fc40007f5e0ff */
[----:B------:R-:W-:Y:S02]  /*1f10*/  IADD3 R92, P4, R16, R88, RZ ;  /* 0x00000058105c7210 */ /* 0x000fe40007f9e0ff */
[----:B------:R-:W-:Y:S01]  /*1f20*/  LEA R88, P6, R98, R18, 0x2 ;  /* 0x0000001262587211 */ /* 0x000fe200078c10ff */
[----:B---3--:R-:W-:-:S04]  /*1f30*/  FMUL R91, R15, R10 ;  /* 0x0000000a0f5b7220 */ /* 0x008fc80000400000 */
[----:B--2---:R-:W-:Y:S01]  /*1f40*/  FFMA R103, R24, R9, R91 ;  /* 0x0000000918677223 */ /* 0x004fe2000000005b */
[----:B------:R-:W-:-:S04]  /*1f50*/  IMAD.WIDE.U32 R90, R101, UR12, R16 ;  /* 0x0000000c655a7c25 */ /* 0x000fc8000f8e0010 */
[----:B------:R0:W-:Y:S01]  /*1f60*/  @P5 STG.E desc[UR14][R18.64], R103 ;  /* 0x0000006712005986 */ /* 0x0001e2000c10190e */
[----:B------:R-:W-:Y:S01]  /*1f70*/  ISETP.GT.AND P5, PT, R11, RZ, P1 ;  /* 0x000000ff0b00720c */ /* 0x000fe20000fa4270 */
[C---:B------:R-:W-:Y:S02]  /*1f80*/  IMAD.IADD R101, R97.reuse, 0x1, R89 ;  /* 0x0000000161657824 */ /* 0x040fe400078e0259 */
[----:B------:R-:W-:Y:S02]  /*1f90*/  IMAD.IADD R91, R97, 0x1, R91 ;  /* 0x00000001615b7824 */ /* 0x000fe400078e025b */
[----:B------:R-:W-:Y:S01]  /*1fa0*/  IMAD.X R24, R101, 0x1, R21, P2 ;  /* 0x0000000165187824 */ /* 0x000fe200010e0615 */
[----:B------:R-:W-:Y:S01]  /*1fb0*/  LEA R20, P2, R93, UR16, 0x2 ;  /* 0x000000105d147c11 */ /* 0x000fe2000f8410ff */
[----:B------:R-:W-:-:S03]  /*1fc0*/  IMAD.WIDE.U32 R90, R14, UR8, R90 ;  /* 0x000000080e5a7c25 */ /* 0x000fc6000f8e005a */
[----:B------:R-:W-:-:S03]  /*1fd0*/  LEA.HI.X R21, R93, UR17, R24, 0x2, P2 ;  /* 0x000000115d157c11 */ /* 0x000fc600090f1418 */
[----:B0-----:R-:W-:Y:S06]  /*1fe0*/  @!P5 BRA `(.L_x_29) ;  /* 0x000000000004d947 */ /* 0x001fec0003800000 */
[----:B------:R0:W5:Y:S02]  /*1ff0*/  LDG.E.LTC128B R15, desc[UR14][R20.64] ;  /* 0x0000000e140f7981 */ /* 0x000164000c1e1920 */
.L_x_29:
[----:B------:R-:W-:Y:S05]  /*2000*/  BSYNC B1 ;  /* 0x0000000000017941 */ /* 0x000fea0003800000 */
.L_x_28:
[----:B-----5:R-:W-:Y:S01]  /*2010*/  FMUL R16, R15, R10 ;  /* 0x0000000a0f107220 */ /* 0x020fe20000400000 */
[----:B------:R-:W-:Y:S01]  /*2020*/  LEA.HI.X R89, R98, R19, R99, 0x2, P6 ;  /* 0x0000001362597211 */ /* 0x000fe200030f1463 */
[----:B------:R-:W-:Y:S01]  /*2030*/  IMAD.IADD R91, R95, 0x1, R91 ;  /* 0x000000015f5b7824 */ /* 0x000fe200078e025b */
[C---:B------:R-:W-:Y:S01]  /*2040*/  LEA R24, P2, R90.reuse, UR16, 0x2 ;  /* 0x000000105a187c11 */ /* 0x040fe2000f8410ff */
[----:B------:R-:W-:Y:S01]  /*2050*/  FFMA R97, R25, R9, R16 ;  /* 0x0000000919617223 */ /* 0x000fe20000000010 */
[----:B------:R-:W-:Y:S01]  /*2060*/  BSSY B1, `(.L_x_30) ;  /* 0x0000007000017945 */ /* 0x000fe20003800000 */
[----:B------:R-:W-:Y:S01]  /*2070*/  IMAD.X R93, R17, 0x1, R101, P4 ;  /* 0x00000001115d7824 */ /* 0x000fe200020e0665 */
[----:B------:R-:W-:Y:S01]  /*2080*/  LEA.HI.X R25, R90, UR17, R91, 0x2, P2 ;  /* 0x000000115a197c11 */ /* 0x000fe200090f145b */
[----:B------:R-:W-:Y:S01]  /*2090*/  IMAD.MOV.U32 R91, RZ, RZ, R15 ;  /* 0x000000ffff5b7224 */ /* 0x000fe200078e000f */
[----:B------:R1:W-:Y:S01]  /*20a0*/  @P5 STG.E desc[UR14][R88.64], R97 ;  /* 0x0000006158005986 */ /* 0x0003e2000c10190e */
[----:B------:R-:W-:Y:S06]  /*20b0*/  @!P0 BRA `(.L_x_31) ;  /* 0x0000000000048947 */ /* 0x000fec0003800000 */
[----:B------:R2:W5:Y:S02]  /*20c0*/  LDG.E.LTC128B R91, desc[UR14][R24.64+0x20] ;  /* 0x0000200e185b7981 */ /* 0x000564000c1e1920 */
.L_x_31:
[----:B------:R-:W-:Y:S05]  /*20d0*/  BSYNC B1 ;  /* 0x0000000000017941 */ /* 0x000fea0003800000 */
.L_x_30:
[----:B------:R-:W-:-:S04]  /*20e0*/  IMAD.WIDE.U32 R14, R14, UR8, R92 ;  /* 0x000000080e0e7c25 */ /* 0x000fc8000f8e005c */
[----:B-----5:R-:W-:Y:S01]  /*20f0*/  FMUL R17, R91, R10 ;  /* 0x0000000a5b117220 */ /* 0x020fe20000400000 */
[----:B------:R-:W-:Y:S01]  /*2100*/  ISETP.GT.AND P1, PT, R11, 0x8, P1 ;  /* 0x000000080b00780c */ /* 0x000fe20000f24270 */
[----:B------:R-:W-:Y:S01]  /*2110*/  USHF.L.U64.HI UR10, UR12, 0x5, UR13 ;  /* 0x000000050c0a7899 */ /* 0x000fe2000801020d */
[----:B------:R-:W-:Y:S01]  /*2120*/  IMAD.IADD R15, R95, 0x1, R15 ;  /* 0x000000015f0f7824 */ /* 0x000fe200078e020f */
[----:B------:R-:W-:Y:S01]  /*2130*/  LEA R16, P5, R14, UR16, 0x2 ;  /* 0x000000100e107c11 */ /* 0x000fe2000f8a10ff */
[----:B--2---:R-:W-:Y:S01]  /*2140*/  FFMA R25, R26, R9, R17 ;  /* 0x000000091a197223 */ /* 0x004fe20000000011 */
[----:B------:R-:W-:Y:S01]  /*2150*/  ISETP.GT.AND P2, PT, R13, 0x8, PT ;  /* 0x000000080d00780c */ /* 0x000fe20003f44270 */
[----:B------:R-:W-:Y:S01]  /*2160*/  USHF.L.U32 UR9, UR12, 0x5, URZ ;  /* 0x000000050c097899 */ /* 0x000fe2000800063f */
[----:B------:R-:W-:Y:S01]  /*2170*/  LEA.HI.X R17, R14, UR17, R15, 0x2, P5 ;  /* 0x000000110e117c11 */ /* 0x000fe2000a8f140f */
[----:B------:R-:W-:Y:S01]  /*2180*/  @P0 IMAD.MOV.U32 R14, RZ, RZ, R18 ;  /* 0x000000ffff0e0224 */ /* 0x000fe200078e0012 */
[----:B------:R-:W-:Y:S01]  /*2190*/  BSSY B1, `(.L_x_32) ;  /* 0x0000006000017945 */ /* 0x000fe20003800000 */
[----:B------:R-:W-:Y:S01]  /*21a0*/  @P0 IMAD.MOV.U32 R15, RZ, RZ, R19 ;  /* 0x000000ffff0f0224 */ /* 0x000fe200078e0013 */
[----:B------:R-:W-:-:S04]  /*21b0*/  ISETP.GT.AND P4, PT, R11, RZ, P2 ;  /* 0x000000ff0b00720c */ /* 0x000fc80001784270 */
[----:B------:R2:W-:Y:S01]  /*21c0*/  @P0 STG.E desc[UR14][R14.64+0x20], R25 ;  /* 0x000020190e000986 */ /* 0x0005e2000c10190e */
[----:B------:R-:W-:Y:S08]  /*21d0*/  @!P1 BRA `(.L_x_33) ;  /* 0x0000000000049947 */ /* 0x000ff00003800000 */
[----:B------:R3:W5:Y:S02]  /*21e0*/  LDG.E.LTC128B R91, desc[UR14][R16.64+0x20] ;  /* 0x0000200e105b7981 */ /* 0x000764000c1e1920 */
.L_x_33:
[----:B------:R-:W-:Y:S05]  /*21f0*/  BSYNC B1 ;  /* 0x0000000000017941 */ /* 0x000fea0003800000 */
.L_x_32:
[----:B--2--5:R-:W-:Y:S01]  /*2200*/  FMUL R14, R91, R10 ;  /* 0x0000000a5b0e7220 */ /* 0x024fe20000400000 */
[----:B------:R-:W-:Y:S01]  /*2210*/  IADD3 R24, P0, R22, UR9, RZ ;  /* 0x0000000916187c10 */ /* 0x000fe2000ff1e0ff */
[----:B------:R-:W-:Y:S02]  /*2220*/  IMAD.MOV.U32 R95, RZ, RZ, R91 ;  /* 0x000000ffff5f7224 */ /* 0x000fe400078e005b */
[----:B------:R-:W-:Y:S01]  /*2230*/  FFMA R93, R27, R9, R14 ;  /* 0x000000091b5d7223 */ /* 0x000fe2000000000e */
[----:B---3--:R-:W-:Y:S01]  /*2240*/  @P1 IMAD.MOV.U32 R16, RZ, RZ, R88 ;  /* 0x000000ffff101224 */ /* 0x008fe200078e0058 */
[----:B------:R-:W-:Y:S01]  /*2250*/  IADD3.X R25, R23, UR10, RZ, P0, !PT ;  /* 0x0000000a17197c10 */ /* 0x000fe200087fe4ff */
[----:B------:R-:W-:-:S05]  /*2260*/  @P1 IMAD.MOV.U32 R17, RZ, RZ, R89 ;  /* 0x000000ffff111224 */ /* 0x000fca00078e0059 */
[----:B------:R2:W-:Y:S04]  /*2270*/  @P1 STG.E desc[UR14][R16.64+0x20], R93 ;  /* 0x0000205d10001986 */ /* 0x0005e8000c10190e */
[----:B------:R-:W3:Y:S01]  /*2280*/  @P4 LDG.E.LTC128B R95, desc[UR14][R24.64] ;  /* 0x0000000e185f4981 */ /* 0x000ee2000c1e1920 */
[C---:B------:R-:W-:Y:S01]  /*2290*/  IMAD.SHL.U32 R14, R98.reuse, 0x20, RZ ;  /* 0x00000020620e7824 */ /* 0x040fe200078e00ff */
[----:B------:R-:W-:Y:S01]  /*22a0*/  SHF.L.U64.HI R15, R98, 0x5, R99 ;  /* 0x00000005620f7819 */ /* 0x000fe20000010263 */
[----:B------:R-:W-:Y:S01]  /*22b0*/  BSSY B1, `(.L_x_34) ;  /* 0x000000c000017945 */ /* 0x000fe20003800000 */
[----:B------:R-:W-:Y:S02]  /*22c0*/  ISETP.GT.AND P0, PT, R13, 0x9, PT ;  /* 0x000000090d00780c */ /* 0x000fe40003f04270 */
[----:B------:R-:W-:-:S02]  /*22d0*/  IADD3 R26, P5, R14, R18, RZ ;  /* 0x000000120e1a7210 */ /* 0x000fc40007fbe0ff */
[----:B------:R-:W-:-:S03]  /*22e0*/  ISETP.GT.AND P1, PT, R11, RZ, P0 ;  /* 0x000000ff0b00720c */ /* 0x000fc60000724270 */
[----:B------:R-:W-:Y:S01]  /*22f0*/  IMAD.X R27, R15, 0x1, R19, P5 ;  /* 0x000000010f1b7824 */ /* 0x000fe200028e0613 */
[----:B------:R-:W-:Y:S01]  /*2300*/  IADD3 R90, P5, R20, UR9, RZ ;  /* 0x00000009145a7c10 */ /* 0x000fe2000ffbe0ff */
[----:B---3--:R-:W-:-:S04]  /*2310*/  FMUL R91, R95, R10 ;  /* 0x0000000a5f5b7220 */ /* 0x008fc80000400000 */
[----:B-1----:R-:W-:Y:S01]  /*2320*/  FFMA R97, R28, R9, R91 ;  /* 0x000000091c617223 */ /* 0x002fe2000000005b */
[----:B------:R-:W-:-:S04]  /*2330*/  IADD3.X R91, R21, UR10, RZ, P5, !PT ;  /* 0x0000000a155b7c10 */ /* 0x000fc8000affe4ff */
[----:B------:R2:W-:Y:S01]  /*2340*/  @P4 STG.E desc[UR14][R26.64], R97 ;  /* 0x000000611a004986 */ /* 0x0005e2000c10190e */
[----:B------:R-:W-:Y:S05]  /*2350*/  @!P1 BRA `(.L_x_35) ;  /* 0x0000000000049947 */ /* 0x000fea0003800000 */
[----:B------:R1:W5:Y:S02]  /*2360*/  LDG.E.LTC128B R95, desc[UR14][R90.64] ;  /* 0x0000000e5a5f7981 */ /* 0x000364000c1e1920 */
.L_x_35:
[----:B------:R-:W-:Y:S05]  /*2370*/  BSYNC B1 ;  /* 0x0000000000017941 */ /* 0x000fea0003800000 */
.L_x_34:
[----:B------:R-:W-:Y:S01]  /*2380*/  UIADD3 UR7, UP0, UR9, 0x20, URZ ;  /* 0x0000002009077890 */ /* 0x000fe2000ff1e03f */
[----:B------:R-:W-:Y:S01]  /*2390*/  ISETP.GT.AND P2, PT, R11, 0x8, P2 ;  /* 0x000000080b00780c */ /* 0x000fe20001744270 */
[----:B--2--5:R-:W-:Y:S01]  /*23a0*/  FMUL R16, R95, R10 ;  /* 0x0000000a5f107220 */ /* 0x024fe20000400000 */
[----:B------:R-:W-:Y:S01]  /*23b0*/  IADD3 R92, P4, R14, R88, RZ ;  /* 0x000000580e5c7210 */ /* 0x000fe20007f9e0ff */
[----:B------:R-:W-:Y:S02]  /*23c0*/  UIADD3.X UR8, URZ, UR10, URZ, UP0, !UPT ;  /* 0x0000000a3f087290 */ /* 0x000fe400087fe43f */
[----:B------:R-:W-:Y:S01]  /*23d0*/  IADD3 R22, P5, R22, UR7, RZ ;  /* 0x0000000716167c10 */ /* 0x000fe2000ffbe0ff */
[----:B------:R-:W-:Y:S01]  /*23e0*/  FFMA R97, R29, R9, R16 ;  /* 0x000000091d617223 */ /* 0x000fe20000000010 */
[----:B------:R-:W-:Y:S02]  /*23f0*/  IMAD.X R93, R15, 0x1, R89, P4 ;  /* 0x000000010f5d7824 */ /* 0x000fe400020e0659 */
[----:B------:R-:W-:-:S03]  /*2400*/  IADD3.X R23, R23, UR8, RZ, P5, !PT ;  /* 0x0000000817177c10 */ /* 0x000fc6000affe4ff */
[----:B------:R2:W-:Y:S04]  /*2410*/  @P1 STG.E desc[UR14][R92.64], R97 ;  /* 0x000000615c001986 */ /* 0x0005e8000c10190e */
[----:B------:R-:W3:Y:S01]  /*2420*/  @P2 LDG.E.LTC128B R95, desc[UR14][R22.64] ;  /* 0x0000000e165f2981 */ /* 0x000ee2000c1e1920 */
[----:B------:R-:W-:Y:S01]  /*2430*/  IADD3 R17, P1, R14, 0x20, RZ ;  /* 0x000000200e117810 */ /* 0x000fe20007f3e0ff */
[----:B------:R-:W-:Y:S01]  /*2440*/  BSSY B1, `(.L_x_36) ;  /* 0x000000c000017945 */ /* 0x000fe20003800000 */
[----:B------:R-:W-:Y:S02]  /*2450*/  ISETP.GT.AND P4, PT, R11, 0x8, P0 ;  /* 0x000000080b00780c */ /* 0x000fe40000784270 */
[----:B------:R-:W-:Y:S01]  /*2460*/  IADD3 R18, P5, R17, R18, RZ ;  /* 0x0000001211127210 */ /* 0x000fe20007fbe0ff */
[----:B------:R-:W-:Y:S01]  /*2470*/  IMAD.X R16, RZ, RZ, R15, P1 ;  /* 0x000000ffff107224 */ /* 0x000fe200008e060f */
[----:B0-----:R-:W-:-:S03]  /*2480*/  IADD3 R20, P0, R20, UR7, RZ ;  /* 0x0000000714147c10 */ /* 0x001fc6000ff1e0ff */
[----:B------:R-:W-:Y:S01]  /*2490*/  IMAD.X R19, R16, 0x1, R19, P5 ;  /* 0x0000000110137824 */ /* 0x000fe200028e0613 */
[----:B------:R-:W-:Y:S01]  /*24a0*/  IADD3.X R21, R21, UR8, RZ, P0, !PT ;  /* 0x0000000815157c10 */ /* 0x000fe200087fe4ff */
[----:B---3--:R-:W-:-:S04]  /*24b0*/  FMUL R29, R95, R10 ;  /* 0x0000000a5f1d7220 */ /* 0x008fc80000400000 */
[----:B------:R-:W-:-:S05]  /*24c0*/  FFMA R29, R30, R9, R29 ;  /* 0x000000091e1d7223 */ /* 0x000fca000000001d */
[----:B------:R2:W-:Y:S01]  /*24d0*/  @P2 STG.E desc[UR14][R18.64], R29 ;  /* 0x0000001d12002986 */ /* 0x0005e2000c10190e */
[----:B------:R-:W-:Y:S05]  /*24e0*/  @!P4 BRA `(.L_x_37) ;  /* 0x000000000004c947 */ /* 0x000fea0003800000 */
[----:B------:R0:W5:Y:S02]  /*24f0*/  LDG.E.LTC128B R95, desc[UR14][R20.64] ;  /* 0x0000000e145f7981 */ /* 0x000164000c1e1920 */
.L_x_37:
[----:B------:R-:W-:Y:S05]  /*2500*/  BSYNC B1 ;  /* 0x0000000000017941 */ /* 0x000fea0003800000 */
.L_x_36:
[----:B--2---:R-:W-:Y:S01]  /*2510*/  IADD3 R18, P2, R17, R88, RZ ;  /* 0x0000005811127210 */ /* 0x004fe20007f5e0ff */
[----:B0----5:R-:W-:Y:S01]  /*2520*/  FMUL R20, R95, R10 ;  /* 0x0000000a5f147220 */ /* 0x021fe20000400000 */
[C---:B------:R-:W-:Y:S01]  /*2530*/  ISETP.GT.AND P1, PT, R13.reuse, 0x10, PT ;  /* 0x000000100d00780c */ /* 0x040fe20003f24270 */
[----:B------:R-:W-:Y:S01]  /*2540*/  BSSY B1, `(.L_x_38) ;  /* 0x000000b000017945 */ /* 0x000fe20003800000 */
[----:B------:R-:W-:Y:S01]  /*2550*/  ISETP.GT.AND P0, PT, R13, 0x11, PT ;  /* 0x000000110d00780c */ /* 0x000fe20003f04270 */
[----:B------:R-:W-:Y:S01]  /*2560*/  FFMA R31, R31, R9, R20 ;  /* 0x000000091f1f7223 */ /* 0x000fe20000000014 */
[----:B------:R-:W-:Y:S01]  /*2570*/  IMAD.X R19, R16, 0x1, R89, P2 ;  /* 0x0000000110137824 */ /* 0x000fe200010e0659 */
[----:B------:R-:W-:Y:S02]  /*2580*/  ISETP.GT.AND P5, PT, R11, RZ, P1 ;  /* 0x000000ff0b00720c */ /* 0x000fe40000fa4270 */
[----:B------:R-:W-:Y:S02]  /*2590*/  IADD3 R20, P2, R24, UR9, RZ ;  /* 0x0000000918147c10 */ /* 0x000fe4000ff5e0ff */
[----:B------:R0:W-:Y:S01]  /*25a0*/  @P4 STG.E desc[UR14][R18.64], R31 ;  /* 0x0000001f12004986 */ /* 0x0001e2000c10190e */
[----:B------:R-:W-:-:S02]  /*25b0*/  IADD3 R22, P6, R26, R14, RZ ;  /* 0x0000000e1a167210 */ /* 0x000fc40007fde0ff */
[----:B------:R-:W-:-:S06]  /*25c0*/  IADD3.X R21, R25, UR10, RZ, P2, !PT ;  /* 0x0000000a19157c10 */ /* 0x000fcc00097fe4ff */
[----:B------:R-:W-:Y:S05]  /*25d0*/  @!P5 BRA `(.L_x_39) ;  /* 0x000000000004d947 */ /* 0x000fea0003800000 */
[----:B------:R2:W5:Y:S02]  /*25e0*/  LDG.E.LTC128B R95, desc[UR14][R20.64] ;  /* 0x0000000e145f7981 */ /* 0x000564000c1e1920 */
.L_x_39:
[----:B------:R-:W-:Y:S05]  /*25f0*/  BSYNC B1 ;  /* 0x0000000000017941 */ /* 0x000fea0003800000 */
.L_x_38:
[----:B0----5:R-:W-:Y:S01]  /*2600*/  FMUL R19, R95, R10 ;  /* 0x0000000a5f137220 */ /* 0x021fe20000400000 */
[----:B------:R-:W-:Y:S01]  /*2610*/  IMAD.X R23, R27, 0x1, R15, P6 ;  /* 0x000000011b177824 */ /* 0x000fe200030e060f */
[----:B------:R-:W-:Y:S01]  /*2620*/  ISETP.GT.AND P2, PT, R11, RZ, P0 ;  /* 0x000000ff0b00720c */ /* 0x000fe20000744270 */
[----:B------:R-:W-:Y:S01]  /*2630*/  BSSY B1, `(.L_x_40) ;  /* 0x0000008000017945 */ /* 0x000fe20003800000 */
[----:B------:R-:W-:Y:S01]  /*2640*/  FFMA R29, R32, R9, R19 ;  /* 0x00000009201d7223 */ /* 0x000fe20000000013 */
[----:B------:R-:W-:Y:S02]  /*2650*/  IADD3 R18, P6, R90, UR9, RZ ;  /* 0x000000095a127c10 */ /* 0x000fe4000ffde0ff */
[----:B------:R-:W-:Y:S02]  /*2660*/  IADD3 R28, P4, R92, R14, RZ ;  /* 0x0000000e5c1c7210 */ /* 0x000fe40007f9e0ff */
[----:B------:R0:W-:Y:S01]  /*2670*/  @P5 STG.E desc[UR14][R22.64], R29 ;  /* 0x0000001d16005986 */ /* 0x0001e2000c10190e */
[----:B------:R-:W-:-:S05]  /*2680*/  IADD3.X R19, R91, UR10, RZ, P6, !PT ;  /* 0x0000000a5b137c10 */ /* 0x000fca000b7fe4ff */
[----:B------:R-:W-:Y:S05]  /*2690*/  @!P2 BRA `(.L_x_41) ;  /* 0x000000000004a947 */ /* 0x000fea0003800000 */
[----:B------:R3:W5:Y:S02]  /*26a0*/  LDG.E.LTC128B R95, desc[UR14][R18.64] ;  /* 0x0000000e125f7981 */ /* 0x000764000c1e1920 */
.L_x_41:
[----:B------:R-:W-:Y:S05]  /*26b0*/  BSYNC B1 ;  /* 0x0000000000017941 */ /* 0x000fea0003800000 */
.L_x_40:
[----:B-----5:R-:W-:Y:S01]  /*26c0*/  FMUL R30, R95, R10 ;  /* 0x0000000a5f1e7220 */ /* 0x020fe20000400000 */
[----:B0-----:R-:W-:Y:S01]  /*26d0*/  IMAD.X R29, R93, 0x1, R15, P4 ;  /* 0x000000015d1d7824 */ /* 0x001fe200020e060f */
[----:B------:R-:W-:Y:S01]  /*26e0*/  ISETP.GT.AND P1, PT, R11, 0x8, P1 ;  /* 0x000000080b00780c */ /* 0x000fe20000f24270 */
        /* <DEDUP_REMOVED lines=8> */
.L_x_43:
[----:B------:R-:W-:Y:S05]  /*2770*/  BSYNC B1 ;  /* 0x0000000000017941 */ /* 0x000fea0003800000 */
.L_x_42:
[----:B----45:R-:W-:Y:S01]  /*2780*/  FMUL R25, R95, R10 ;  /* 0x0000000a5f197220 */ /* 0x030fe20000400000 */
[----:B------:R-:W-:Y:S01]  /*2790*/  IMAD.X R31, R16, 0x1, R27, P5 ;  /* 0x00000001101f7824 */ /* 0x000fe200028e061b */
[----:B------:R-:W-:Y:S01]  /*27a0*/  ISETP.GT.AND P2, PT, R11, 0x8, P0 ;  /* 0x000000080b00780c */ /* 0x000fe20000744270 */
[----:B------:R-:W-:Y:S01]  /*27b0*/  BSSY B1, `(.L_x_44) ;  /* 0x0000007000017945 */ /* 0x000fe20003800000 */
[----:B------:R-:W-:Y:S01]  /*27c0*/  FFMA R27, R34, R9, R25 ;  /* 0x00000009221b7223 */ /* 0x000fe20000000019 */
[----:B------:R-:W-:-:S04]  /*27d0*/  IADD3 R24, P0, R90, UR7, RZ ;  /* 0x000000075a187c10 */ /* 0x000fc8000ff1e0ff */
[----:B------:R4:W-:Y:S01]  /*27e0*/  @P1 STG.E desc[UR14][R30.64], R27 ;  /* 0x0000001b1e001986 */ /* 0x0009e2000c10190e */
[----:B------:R-:W-:-:S05]  /*27f0*/  IADD3.X R25, R91, UR8, RZ, P0, !PT ;  /* 0x000000085b197c10 */ /* 0x000fca00087fe4ff */
[----:B------:R-:W-:Y:S05]  /*2800*/  @!P2 BRA `(.L_x_45) ;  /* 0x000000000004a947 */ /* 0x000fea0003800000 */
[----:B------:R0:W5:Y:S02]  /*2810*/  LDG.E.LTC128B R95, desc[UR14][R24.64] ;  /* 0x0000000e185f7981 */ /* 0x000164000c1e1920 */
.L_x_45:
[----:B------:R-:W-:Y:S05]  /*2820*/  BSYNC B1 ;  /* 0x0000000000017941 */ /* 0x000fea0003800000 */
.L_x_44:
[----:B0-----:R-:W-:Y:S01]  /*2830*/  IADD3 R24, P5, R17, R92, RZ ;  /* 0x0000005c11187210 */ /* 0x001fe20007fbe0ff */
[----:B-----5:R-:W-:Y:S01]  /*2840*/  FMUL R26, R95, R10 ;  /* 0x0000000a5f1a7220 */ /* 0x020fe20000400000 */
        /* <DEDUP_REMOVED lines=8> */
[----:B----4-:R-:W-:-:S02]  /*28d0*/  IADD3 R30, P5, R22, R14, RZ ;  /* 0x0000000e161e7210 */ /* 0x010fc40007fbe0ff */
[----:B------:R-:W-:-:S06]  /*28e0*/  IADD3.X R27, R21, UR10, RZ, P6, !PT ;  /* 0x0000000a151b7c10 */ /* 0x000fcc000b7fe4ff */
[----:B------:R-:W-:Y:S05]  /*28f0*/  @!P4 BRA `(.L_x_47) ;  /* 0x000000000004c947 */ /* 0x000fea0003800000 */
[----:B------:R4:W5:Y:S02]  /*2900*/  LDG.E.LTC128B R95, desc[UR14][R26.64] ;  /* 0x0000000e1a5f7981 */ /* 0x000964000c1e1920 */
.L_x_47:
[----:B------:R-:W-:Y:S05]  /*2910*/  BSYNC B1 ;  /* 0x0000000000017941 */ /* 0x000fea0003800000 */
.L_x_46:
        /* <DEDUP_REMOVED lines=11> */
.L_x_49:
[----:B------:R-:W-:Y:S05]  /*29d0*/  BSYNC B1 ;  /* 0x0000000000017941 */ /* 0x000fea0003800000 */
.L_x_48:
[----:B-----5:R-:W-:Y:S01]  /*29e0*/  FMUL R34, R95, R10 ;  /* 0x0000000a5f227220 */ /* 0x020fe20000400000 */
[----:B0-----:R-:W-:Y:S01]  /*29f0*/  IMAD.X R33, R29, 0x1, R15, P5 ;  /* 0x000000011d217824 */ /* 0x001fe200028e060f */
[----:B------:R-:W-:Y:S01]  /*2a00*/  ISETP.GT.AND P1, PT, R11, 0x8, P1 ;  /* 0x000000080b00780c */ /* 0x000fe20000f24270 */
[----:B------:R-:W-:Y:S01]  /*2a10*/  BSSY B1, `(.L_x_50) ;  /* 0x0000008000017945 */ /* 0x000fe20003800000 */
[----:B------:R-:W-:Y:S01]  /*2a20*/  FFMA R37, R37, R9, R34 ;  /* 0x0000000925257223 */ /* 0x000fe20000000022 */
[----:B--2---:R-:W-:Y:S02]  /*2a30*/  IADD3 R20, P4, R20, UR7, RZ ;  /* 0x0000000714147c10 */ /* 0x004fe4000ff9e0ff */
[----:B------:R-:W-:Y:S02]  /*2a40*/  IADD3 R34, P5, R22, R17, RZ ;  /* 0x0000001116227210 */ /* 0x000fe40007fbe0ff */
[----:B------:R0:W-:Y:S01]  /*2a50*/  @P2 STG.E desc[UR14][R32.64], R37 ;  /* 0x0000002520002986 */ /* 0x0001e2000c10190e */
[----:B------:R-:W-:-:S05]  /*2a60*/  IADD3.X R21, R21, UR8, RZ, P4, !PT ;  /* 0x0000000815157c10 */ /* 0x000fca000a7fe4ff */
[----:B------:R-:W-:Y:S05]  /*2a70*/  @!P1 BRA `(.L_x_51) ;  /* 0x0000000000049947 */ /* 0x000fea0003800000 */
[----:B------:R2:W5:Y:S02]  /*2a80*/  LDG.E.LTC128B R95, desc[UR14][R20.64] ;  /* 0x0000000e145f7981 */ /* 0x000564000c1e1920 */
.L_x_51:
[----:B------:R-:W-:Y:S05]  /*2a90*/  BSYNC B1 ;  /* 0x0000000000017941 */ /* 0x000fea0003800000 */
.L_x_50:
[----:B--2--5:R-:W-:Y:S01]  /*2aa0*/  FMUL R21, R95, R10 ;  /* 0x0000000a5f157220 */ /* 0x024fe20000400000 */
[----:B------:R-:W-:Y:S01]  /*2ab0*/  IMAD.X R35, R23, 0x1, R16, P5 ;  /* 0x0000000117237824 */ /* 0x000fe200028e0610 */
[----:B------:R-:W-:Y:S01]  /*2ac0*/  ISETP.GT.AND P2, PT, R11, 0x8, P0 ;  /* 0x000000080b00780c */ /* 0x000fe20000744270 */
[----:B------:R-:W-:Y:S01]  /*2ad0*/  BSSY B1, `(.L_x_52) ;  /* 0x0000007000017945 */ /* 0x000fe20003800000 */
[----:B------:R-:W-:Y:S01]  /*2ae0*/  FFMA R21, R38, R9, R21 ;  /* 0x0000000926157223 */ /* 0x000fe20000000015 */
[----:B---3--:R-:W-:-:S04]  /*2af0*/  IADD3 R18, P0, R18, UR7, RZ ;  /* 0x0000000712127c10 */ /* 0x008fc8000ff1e0ff */
[----:B------:R2:W-:Y:S01]  /*2b00*/  @P1 STG.E desc[UR14][R34.64], R21 ;  /* 0x0000001522001986 */ /* 0x0005e2000c10190e */
[----:B------:R-:W-:-:S05]  /*2b10*/  IADD3.X R19, R19, UR8, RZ, P0, !PT ;  /* 0x0000000813137c10 */ /* 0x000fca00087fe4ff */
[----:B------:R-:W-:Y:S05]  /*2b20*/  @!P2 BRA `(.L_x_53) ;  /* 0x000000000004a947 */ /* 0x000fea0003800000 */
[----:B------:R3:W5:Y:S02]  /*2b30*/  LDG.E.LTC128B R95, desc[UR14][R18.64] ;  /* 0x0000000e125f7981 */ /* 0x000764000c1e1920 */
.L_x_53:
[----:B------:R-:W-:Y:S05]  /*2b40*/  BSYNC B1 ;  /* 0x0000000000017941 */ /* 0x000fea0003800000 */
.L_x_52:
[----:B---3--:R-:W-:Y:S01]  /*2b50*/  IADD3 R18, P5, R28, R17, RZ ;  /* 0x000000111c127210 */ /* 0x008fe20007fbe0ff */
        /* <DEDUP_REMOVED lines=10> */
[----:B--2---:R-:W-:-:S06]  /*2c00*/  IADD3.X R21, R27, UR10, RZ, P6, !PT ;  /* 0x0000000a1b157c10 */ /* 0x004fcc000b7fe4ff */
[----:B------:R-:W-:Y:S05]  /*2c10*/  @!P4 BRA `(.L_x_55) ;  /* 0x000000000004c947 */ /* 0x000fea0003800000 */
[----:B------:R2:W5:Y:S02]  /*2c20*/  LDG.E.LTC128B R95, desc[UR14][R20.64] ;  /* 0x0000000e145f7981 */ /* 0x000564000c1e1920 */
.L_x_55:
[----:B------:R-:W-:Y:S05]  /*2c30*/  BSYNC B1 ;  /* 0x0000000000017941 */ /* 0x000fea0003800000 */
.L_x_54:
[----:B---3-5:R-:W-:Y:S01]  /*2c40*/  FMUL R19, R95, R10 ;  /* 0x0000000a5f137220 */ /* 0x028fe20000400000 */
        /* <DEDUP_REMOVED lines=10> */
.L_x_57:
[----:B------:R-:W-:Y:S05]  /*2cf0*/  BSYNC B1 ;  /* 0x0000000000017941 */ /* 0x000fea0003800000 */
.L_x_56:
[----:B-----5:R-:W-:Y:S01]  /*2d00*/  FMUL R34, R95, R10 ;  /* 0x0000000a5f227220 */ /* 0x020fe20000400000 */
[----:B---3--:R-:W-:Y:S01]  /*2d10*/  IMAD.X R29, R33, 0x1, R15, P5 ;  /* 0x00000001211d7824 */ /* 0x008fe200028e060f */
[----:B------:R-:W-:Y:S01]  /*2d20*/  ISETP.GT.AND P1, PT, R11, 0x8, P1 ;  /* 0x000000080b00780c */ /* 0x000fe20000f24270 */
[----:B------:R-:W-:Y:S01]  /*2d30*/  BSSY B1, `(.L_x_58) ;  /* 0x0000008000017945 */ /* 0x000fe20003800000 */
[----:B------:R-:W-:Y:S01]  /*2d40*/  FFMA R41, R41, R9, R34 ;  /* 0x0000000929297223 */ /* 0x000fe20000000022 */
[----:B----4-:R-:W-:Y:S02]  /*2d50*/  IADD3 R26, P4, R26, UR7, RZ ;  /* 0x000000071a1a7c10 */ /* 0x010fe4000ff9e0ff */
[----:B------:R-:W-:Y:S02]  /*2d60*/  IADD3 R34, P5, R30, R17, RZ ;  /* 0x000000111e227210 */ /* 0x000fe40007fbe0ff */
[----:B------:R3:W-:Y:S01]  /*2d70*/  @P2 STG.E desc[UR14][R28.64], R41 ;  /* 0x000000291c002986 */ /* 0x0007e2000c10190e */
[----:B------:R-:W-:-:S05]  /*2d80*/  IADD3.X R27, R27, UR8, RZ, P4, !PT ;  /* 0x000000081b1b7c10 */ /* 0x000fca000a7fe4ff */
[----:B------:R-:W-:Y:S05]  /*2d90*/  @!P1 BRA `(.L_x_59) ;  /* 0x0000000000049947 */ /* 0x000fea0003800000 */
[----:B------:R4:W5:Y:S02]  /*2da0*/  LDG.E.LTC128B R95, desc[UR14][R26.64] ;  /* 0x0000000e1a5f7981 */ /* 0x000964000c1e1920 */
.L_x_59:
[----:B------:R-:W-:Y:S05]  /*2db0*/  BSYNC B1 ;  /* 0x0000000000017941 */ /* 0x000fea0003800000 */
.L_x_58:
        /* <DEDUP_REMOVED lines=10> */
.L_x_61:
[----:B------:R-:W-:Y:S05]  /*2e60*/  BSYNC B1 ;  /* 0x0000000000017941 */ /* 0x000fea0003800000 */
.L_x_60:
        /* <DEDUP_REMOVED lines=11> */
[----:B----4-:R-:W-:-:S06]  /*2f20*/  IADD3.X R27, R21, UR10, RZ, P6, !PT ;  /* 0x0000000a151b7c10 */ /* 0x010fcc000b7fe4ff */
[----:B------:R-:W-:Y:S05]  /*2f30*/  @!P4 BRA `(.L_x_63) ;  /* 0x000000000004c947 */ /* 0x000fea0003800000 */
[----:B------:R4:W5:Y:S02]  /*2f40*/  LDG.E.LTC128B R95, desc[UR14][R26.64] ;  /* 0x0000000e1a5f7981 */ /* 0x000964000c1e1920 */
.L_x_63:
[----:B------:R-:W-:Y:S05]  /*2f50*/  BSYNC B1 ;  /* 0x0000000000017941 */ /* 0x000fea0003800000 */
.L_x_62:
        /* <DEDUP_REMOVED lines=11> */
.L_x_65:
[----:B------:R-:W-:Y:S05]  /*3010*/  BSYNC B1 ;  /* 0x0000000000017941 */ /* 0x000fea0003800000 */
.L_x_64:
        /* <DEDUP_REMOVED lines=11> */
.L_x_67:
[----:B------:R-:W-:Y:S05]  /*30d0*/  BSYNC B1 ;  /* 0x0000000000017941 */ /* 0x000fea0003800000 */
.L_x_66:
[----:B--2--5:R-:W-:Y:S01]  /*30e0*/  FMUL R21, R95, R10 ;  /* 0x0000000a5f157220 */ /* 0x024fe20000400000 */
        /* <DEDUP_REMOVED lines=9> */
.L_x_69:
[----:B------:R-:W-:Y:S05]  /*3180*/  BSYNC B1 ;  /* 0x0000000000017941 */ /* 0x000fea0003800000 */
.L_x_68:
        /* <DEDUP_REMOVED lines=14> */
.L_x_71:
[----:B------:R-:W-:Y:S05]  /*3270*/  BSYNC B1 ;  /* 0x0000000000017941 */ /* 0x000fea0003800000 */
.L_x_70:
[----:B0----5:R-:W-:Y:S01]  /*3280*/  FMUL R19, R95, R10 ;  /* 0x0000000a5f137220 */ /* 0x021fe20000400000 */
[----:B------:R-:W-:Y:S01]  /*3290*/  IMAD.X R23, R31, 0x1, R15, P5 ;  /* 0x000000011f177824 */ /* 0x000fe200028e060f */
[----:B------:R-:W-:Y:S01]  /*32a0*/  ISETP.GT.AND P2, PT, R11, RZ, P0 ;  /* 0x000000ff0b00720c */ /* 0x000fe20000744270 */
[----:B------:R-:W-:Y:S01]  /*32b0*/  BSSY B1, `(.L_x_72) ;  /* 0x0000008000017945 */ /* 0x000fe20003800000 */
[----:B---3--:R-:W-:Y:S01]  /*32c0*/  FFMA R29, R48, R9, R19 ;  /* 0x00000009301d7223 */ /* 0x008fe20000000013 */
[----:B------:R-:W-:Y:S02]  /*32d0*/  IADD3 R18, P6, R24, UR9, RZ ;  /* 0x0000000918127c10 */ /* 0x000fe4000ffde0ff */
[----:B------:R-:W-:Y:S02]  /*32e0*/  IADD3 R28, P5, R32, R14, RZ ;  /* 0x0000000e201c7210 */ /* 0x000fe40007fbe0ff */
[----:B------:R0:W-:Y:S01]  /*32f0*/  @P4 STG.E desc[UR14][R22.64], R29 ;  /* 0x0000001d16004986 */ /* 0x0001e2000c10190e */
[----:B------:R-:W-:-:S05]  /*3300*/  IADD3.X R19, R25, UR10, RZ, P6, !PT ;  /* 0x0000000a19137c10 */ /* 0x000fca000b7fe4ff */
[----:B------:R-:W-:Y:S05]  /*3310*/  @!P2 BRA `(.L_x_73) ;  /* 0x000000000004a947 */ /* 0x000fea0003800000 */
[----:B------:R3:W5:Y:S02]  /*3320*/  LDG.E.LTC128B R95, desc[UR14][R18.64] ;  /* 0x0000000e125f7981 */ /* 0x000764000c1e1920 */
.L_x_73:
[----:B------:R-:W-:Y:S05]  /*3330*/  BSYNC B1 ;  /* 0x0000000000017941 */ /* 0x000fea0003800000 */
.L_x_72:
[----:B-----5:R-:W-:Y:S01]  /*3340*/  FMUL R34, R95, R10 ;  /* 0x0000000a5f227220 */ /* 0x020fe20000400000 */
[----:B0-----:R-:W-:Y:S01]  /*3350*/  IMAD.X R29, R33, 0x1, R15, P5 ;  /* 0x00000001211d7824 */ /* 0x001fe200028e060f */
        /* <DEDUP_REMOVED lines=9> */
.L_x_75:
[----:B------:R-:W-:Y:S05]  /*33f0*/  BSYNC B1 ;  /* 0x0000000000017941 */ /* 0x000fea0003800000 */
.L_x_74:
        /* <DEDUP_REMOVED lines=10> */
.L_x_77:
[----:B------:R-:W-:Y:S05]  /*34a0*/  BSYNC B1 ;  /* 0x0000000000017941 */ /* 0x000fea0003800000 */
.L_x_76:
        /* <DEDUP_REMOVED lines=14> */
.L_x_79:
[----:B------:R-:W-:Y:S05]  /*3590*/  BSYNC B1 ;  /* 0x0000000000017941 */ /* 0x000fea0003800000 */
.L_x_78:
        /* <DEDUP_REMOVED lines=11> */
.L_x_81:
[----:B------:R-:W-:Y:S05]  /*3650*/  BSYNC B1 ;  /* 0x0000000000017941 */ /* 0x000fea0003800000 */
.L_x_80:
        /* <DEDUP_REMOVED lines=11> */
.L_x_83:
[----:B------:R-:W-:Y:S05]  /*3710*/  BSYNC B1 ;  /* 0x0000000000017941 */ /* 0x000fea0003800000 */
.L_x_82:
        /* <DEDUP_REMOVED lines=10> */
.L_x_85:
[----:B------:R-:W-:Y:S05]  /*37c0*/  BSYNC B1 ;  /* 0x0000000000017941 */ /* 0x000fea0003800000 */
.L_x_84:
        /* <DEDUP_REMOVED lines=14> */
.L_x_87:
[----:B------:R-:W-:Y:S05]  /*38b0*/  BSYNC B1 ;  /* 0x0000000000017941 */ /* 0x000fea0003800000 */
.L_x_86:
        /* <DEDUP_REMOVED lines=11> */
.L_x_89:
[----:B------:R-:W-:Y:S05]  /*3970*/  BSYNC B1 ;  /* 0x0000000000017941 */ /* 0x000fea0003800000 */
.L_x_88:
        /* <DEDUP_REMOVED lines=11> */
.L_x_91:
[----:B------:R-:W-:Y:S05]  /*3a30*/  BSYNC B1 ;  /* 0x0000000000017941 */ /* 0x000fea0003800000 */
.L_x_90:
        /* <DEDUP_REMOVED lines=10> */
.L_x_93:
[----:B------:R-:W-:Y:S05]  /*3ae0*/  BSYNC B1 ;  /* 0x0000000000017941 */ /* 0x000fea0003800000 */
.L_x_92:
        /* <DEDUP_REMOVED lines=14> */
.L_x_95:
[----:B------:R-:W-:Y:S05]  /*3bd0*/  BSYNC B1 ;  /* 0x0000000000017941 */ /* 0x000fea0003800000 */
.L_x_94:
        /* <DEDUP_REMOVED lines=11> */
.L_x_97:
[----:B------:R-:W-:Y:S05]  /*3c90*/  BSYNC B1 ;  /* 0x0000000000017941 */ /* 0x000fea0003800000 */
.L_x_96:
        /* <DEDUP_REMOVED lines=11> */
.L_x_99:
[----:B------:R-:W-:Y:S05]  /*3d50*/  BSYNC B1 ;  /* 0x0000000000017941 */ /* 0x000fea0003800000 */
.L_x_98:
        /* <DEDUP_REMOVED lines=10> */
.L_x_101:
[----:B------:R-:W-:Y:S05]  /*3e00*/  BSYNC B1 ;  /* 0x0000000000017941 */ /* 0x000fea0003800000 */
.L_x_100:
        /* <DEDUP_REMOVED lines=14> */
.L_x_103:
[----:B------:R-:W-:Y:S05]  /*3ef0*/  BSYNC B1 ;  /* 0x0000000000017941 */ /* 0x000fea0003800000 */
.L_x_102:
        /* <DEDUP_REMOVED lines=11> */
.L_x_105:
[----:B------:R-:W-:Y:S05]  /*3fb0*/  BSYNC B1 ;  /* 0x0000000000017941 */ /* 0x000fea0003800000 */
.L_x_104:
        /* <DEDUP_REMOVED lines=11> */
.L_x_107:
[----:B------:R-:W-:Y:S05]  /*4070*/  BSYNC B1 ;  /* 0x0000000000017941 */ /* 0x000fea0003800000 */
.L_x_106:
        /* <DEDUP_REMOVED lines=10> */
.L_x_109:
[----:B------:R-:W-:Y:S05]  /*4120*/  BSYNC B1 ;  /* 0x0000000000017941 */ /* 0x000fea0003800000 */
.L_x_108:
        /* <DEDUP_REMOVED lines=14> */
.L_x_111:
[----:B------:R-:W-:Y:S05]  /*4210*/  BSYNC B1 ;  /* 0x0000000000017941 */ /* 0x000fea0003800000 */
.L_x_110:
        /* <DEDUP_REMOVED lines=11> */
.L_x_113:
[----:B------:R-:W-:Y:S05]  /*42d0*/  BSYNC B1 ;  /* 0x0000000000017941 */ /* 0x000fea0003800000 */
.L_x_112:
        /* <DEDUP_REMOVED lines=11> */
.L_x_115:
[----:B------:R-:W-:Y:S05]  /*4390*/  BSYNC B1 ;  /* 0x0000000000017941 */ /* 0x000fea0003800000 */
.L_x_114:
        /* <DEDUP_REMOVED lines=10> */
.L_x_117:
[----:B------:R-:W-:Y:S05]  /*4440*/  BSYNC B1 ;  /* 0x0000000000017941 */ /* 0x000fea0003800000 */
.L_x_116:
        /* <DEDUP_REMOVED lines=14> */
.L_x_119:
[----:B------:R-:W-:Y:S05]  /*4530*/  BSYNC B1 ;  /* 0x0000000000017941 */ /* 0x000fea0003800000 */
.L_x_118:
        /* <DEDUP_REMOVED lines=11> */
.L_x_121:
[----:B------:R-:W-:Y:S05]  /*45f0*/  BSYNC B1 ;  /* 0x0000000000017941 */ /* 0x000fea0003800000 */
.L_x_120:
        /* <DEDUP_REMOVED lines=11> */
.L_x_123:
[----:B------:R-:W-:Y:S05]  /*46b0*/  BSYNC B1 ;  /* 0x0000000000017941 */ /* 0x000fea0003800000 */
.L_x_122:
        /* <DEDUP_REMOVED lines=10> */
.L_x_125:
[----:B------:R-:W-:Y:S05]  /*4760*/  BSYNC B1 ;  /* 0x0000000000017941 */ /* 0x000fea0003800000 */
.L_x_124:
        /* <DEDUP_REMOVED lines=14> */
.L_x_127:
[----:B------:R-:W-:Y:S05]  /*4850*/  BSYNC B1 ;  /* 0x0000000000017941 */ /* 0x000fea0003800000 */
.L_x_126:
        /* <DEDUP_REMOVED lines=11> */
.L_x_129:
[----:B------:R-:W-:Y:S05]  /*4910*/  BSYNC B1 ;  /* 0x0000000000017941 */ /* 0x000fea0003800000 */
.L_x_128:
        /* <DEDUP_REMOVED lines=11> */
.L_x_131:
[----:B------:R-:W-:Y:S05]  /*49d0*/  BSYNC B1 ;  /* 0x0000000000017941 */ /* 0x000fea0003800000 */
.L_x_130:
        /* <DEDUP_REMOVED lines=10> */
.L_x_133:
[----:B------:R-:W-:Y:S05]  /*4a80*/  BSYNC B1 ;  /* 0x0000000000017941 */ /* 0x000fea0003800000 */
.L_x_132:
        /* <DEDUP_REMOVED lines=14> */
.L_x_135:
[----:B------:R-:W-:Y:S05]  /*4b70*/  BSYNC B1 ;  /* 0x0000000000017941 */ /* 0x000fea0003800000 */
.L_x_134:
[----:B0----5:R-:W-:Y:S01]  /*4b80*/  FMUL R19, R95, R10 ;  /* 0x0000000a5f137220 */ /* 0x021fe20000400000 */
[----:B------:R-:W-:Y:S01]  /*4b90*/  IMAD.X R23, R31, 0x1, R15, P6 ;  /* 0x000000011f177824 */ /* 0x000fe200030e060f */
[----:B------:R-:W-:Y:S01]  /*4ba0*/  ISETP.GT.AND P2, PT, R11, RZ, P1 ;  /* 0x000000ff0b00720c */ /* 0x000fe20000f44270 */
[----:B------:R-:W-:Y:S01]  /*4bb0*/  BSSY B1, `(.L_x_136) ;  /* 0x0000007000017945 */ /* 0x000fe20003800000 */
[----:B------:R-:W-:Y:S01]  /*4bc0*/  FFMA R19, R80, R9, R19 ;  /* 0x0000000950137223 */ /* 0x000fe20000000013 */
[----:B------:R-:W-:-:S04]  /*4bd0*/  IADD3 R34, P0, R24, UR9, RZ ;  /* 0x0000000918227c10 */ /* 0x000fc8000ff1e0ff */
[----:B------:R0:W-:Y:S01]  /*4be0*/  @P5 STG.E desc[UR14][R22.64], R19 ;  /* 0x0000001316005986 */ /* 0x0001e2000c10190e */
[----:B------:R-:W-:-:S05]  /*4bf0*/  IADD3.X R35, R25, UR10, RZ, P0, !PT ;  /* 0x0000000a19237c10 */ /* 0x000fca00087fe4ff */
[----:B------:R-:W-:Y:S05]  /*4c00*/  @!P2 BRA `(.L_x_137) ;  /* 0x000000000004a947 */ /* 0x000fea0003800000 */
[----:B------:R0:W5:Y:S02]  /*4c10*/  LDG.E.LTC128B R95, desc[UR14][R34.64] ;  /* 0x0000000e225f7981 */ /* 0x000164000c1e1920 */
.L_x_137:
[----:B------:R-:W-:Y:S05]  /*4c20*/  BSYNC B1 ;  /* 0x0000000000017941 */ /* 0x000fea0003800000 */
.L_x_136:
[----:B------:R-:W-:Y:S01]  /*4c30*/  IADD3 R18, P5, R32, R14, RZ ;  /* 0x0000000e20127210 */ /* 0x000fe20007fbe0ff */
[----:B---3-5:R-:W-:Y:S01]  /*4c40*/  FMUL R28, R95, R10 ;  /* 0x0000000a5f1c7220 */ /* 0x028fe20000400000 */
[----:B------:R-:W-:Y:S01]  /*4c50*/  ISETP.GT.AND P4, PT, R11, 0x8, P4 ;  /* 0x000000080b00780c */ /* 0x000fe20002784270 */
[----:B------:R-:W-:Y:S01]  /*4c60*/  BSSY B1, `(.L_x_138) ;  /* 0x000000a000017945 */ /* 0x000fe20003800000 */
[----:B----4-:R-:W-:Y:S01]  /*4c70*/  IADD3 R26, P6, R26, UR7, RZ ;  /* 0x000000071a1a7c10 */ /* 0x010fe2000ffde0ff */
[----:B------:R-:W-:Y:S01]  /*4c80*/  FFMA R81, R81, R9, R28 ;  /* 0x0000000951517223 */ /* 0x000fe2000000001c */
[----:B0-----:R-:W-:Y:S01]  /*4c90*/  IMAD.X R19, R33, 0x1, R15, P5 ;  /* 0x0000000121137824 */ /* 0x001fe200028e060f */
[----:B------:R-:W-:Y:S02]  /*4ca0*/  ISETP.GT.AND P0, PT, R13, 0x78, PT ;  /* 0x000000780d00780c */ /* 0x000fe40003f04270 */
[----:B------:R-:W-:Y:S02]  /*4cb0*/  IADD3 R28, P5, R30, R17, RZ ;  /* 0x000000111e1c7210 */ /* 0x000fe40007fbe0ff */
[----:B------:R0:W-:Y:S01]  /*4cc0*/  @P2 STG.E desc[UR14][R18.64], R81 ;  /* 0x0000005112002986 */ /* 0x0001e2000c10190e */
[----:B------:R-:W-:-:S03]  /*4cd0*/  IADD3.X R27, R27, UR8, RZ, P6, !PT ;  /* 0x000000081b1b7c10 */ /* 0x000fc6000b7fe4ff */
[----:B------:R-:W-:Y:S07]  /*4ce0*/  @!P4 BRA `(.L_x_139) ;  /* 0x000000000004c947 */ /* 0x000fee0003800000 */
[----:B------:R3:W5:Y:S02]  /*4cf0*/  LDG.E.LTC128B R95, desc[UR14][R26.64] ;  /* 0x0000000e1a5f7981 */ /* 0x000764000c1e1920 */
.L_x_139:
[----:B------:R-:W-:Y:S05]  /*4d00*/  BSYNC B1 ;  /* 0x0000000000017941 */ /* 0x000fea0003800000 */
.L_x_138:
[----:B---3-5:R-:W-:Y:S01]  /*4d10*/  FMUL R27, R95, R10 ;  /* 0x0000000a5f1b7220 */ /* 0x028fe20000400000 */
[----:B------:R-:W-:Y:S01]  /*4d20*/  IMAD.X R29, R31, 0x1, R16, P5 ;  /* 0x000000011f1d7824 */ /* 0x000fe200028e0610 */
[----:B------:R-:W-:Y:S01]  /*4d30*/  ISETP.GT.AND P1, PT, R11, 0x8, P1 ;  /* 0x000000080b00780c */ /* 0x000fe20000f24270 */
[----:B------:R-:W-:Y:S01]  /*4d40*/  BSSY B1, `(.L_x_140) ;  /* 0x0000008000017945 */ /* 0x000fe20003800000 */
[----:B------:R-:W-:Y:S01]  /*4d50*/  FFMA R27, R82, R9, R27 ;  /* 0x00000009521b7223 */ /* 0x000fe2000000001b */
[----:B------:R-:W-:Y:S02]  /*4d60*/  IADD3 R24, P5, R24, UR7, RZ ;  /* 0x0000000718187c10 */ /* 0x000fe4000ffbe0ff */
[----:B------:R-:W-:Y:S02]  /*4d70*/  ISETP.GT.AND P2, PT, R13, 0x79, PT ;  /* 0x000000790d00780c */ /* 0x000fe40003f44270 */
[----:B------:R3:W-:Y:S01]  /*4d80*/  @P4 STG.E desc[UR14][R28.64], R27 ;  /* 0x0000001b1c004986 */ /* 0x0007e2000c10190e */
[----:B------:R-:W-:-:S05]  /*4d90*/  IADD3.X R25, R25, UR8, RZ, P5, !PT ;  /* 0x0000000819197c10 */ /* 0x000fca000affe4ff */
[----:B------:R-:W-:Y:S05]  /*4da0*/  @!P1 BRA `(.L_x_141) ;  /* 0x0000000000049947 */ /* 0x000fea0003800000 */
[----:B------:R4:W5:Y:S02]  /*4db0*/  LDG.E.LTC128B R95, desc[UR14][R24.64] ;  /* 0x0000000e185f7981 */ /* 0x000964000c1e1920 */
.L_x_141:
[----:B------:R-:W-:Y:S05]  /*4dc0*/  BSYNC B1 ;  /* 0x0000000000017941 */ /* 0x000fea0003800000 */
.L_x_140:
[----:B----4-:R-:W-:Y:S01]  /*4dd0*/  IADD3 R24, P6, R32, R17, RZ ;  /* 0x0000001120187210 */ /* 0x010fe20007fde0ff */
[----:B---3-5:R-:W-:Y:S01]  /*4de0*/  FMUL R28, R95, R10 ;  /* 0x0000000a5f1c7220 */ /* 0x028fe20000400000 */
[----:B------:R-:W-:Y:S01]  /*4df0*/  ISETP.GT.AND P4, PT, R11, RZ, P0 ;  /* 0x000000ff0b00720c */ /* 0x000fe20000784270 */
[----:B------:R-:W-:Y:S01]  /*4e00*/  BSSY B1, `(.L_x_142) ;  /* 0x0000009000017945 */ /* 0x000fe20003800000 */
[----:B------:R-:W-:Y:S01]  /*4e10*/  IADD3 R26, P5, R22, R14, RZ ;  /* 0x0000000e161a7210 */ /* 0x000fe20007fbe0ff */
[----:B------:R-:W-:Y:S02]  /*4e20*/  IMAD.X R25, R33, 0x1, R16, P6 ;  /* 0x0000000121197824 */ /* 0x000fe400030e0610 */
[----:B------:R-:W-:-:S05]  /*4e30*/  FFMA R83, R83, R9, R28 ;  /* 0x0000000953537223 */ /* 0x000fca000000001c */
[----:B------:R3:W-:Y:S03]  /*4e40*/  @P1 STG.E desc[UR14][R24.64], R83 ;  /* 0x0000005318001986 */ /* 0x0007e6000c10190e */
[----:B------:R-:W-:Y:S05]  /*4e50*/  @!P4 BRA `(.L_x_143) ;  /* 0x00000000000cc947 */ /* 0x000fea0003800000 */
[----:B---3--:R-:W-:-:S04]  /*4e60*/  IADD3 R24, P1, R20, UR9, RZ ;  /* 0x0000000914187c10 */ /* 0x008fc8000ff3e0ff */
[----:B------:R-:W-:-:S05]  /*4e70*/  IADD3.X R25, R21, UR10, RZ, P1, !PT ;  /* 0x0000000a15197c10 */ /* 0x000fca0008ffe4ff */
[----:B------:R4:W5:Y:S04]  /*4e80*/  LDG.E.LTC128B R95, desc[UR14][R24.64] ;  /* 0x0000000e185f7981 */ /* 0x000968000c1e1920 */
.L_x_143:
[----:B------:R-:W-:Y:S05]  /*4e90*/  BSYNC B1 ;  /* 0x0000000000017941 */ /* 0x000fea0003800000 */
.L_x_142:
[----:B-----5:R-:W-:Y:S01]  /*4ea0*/  FMUL R13, R95, R10 ;  /* 0x0000000a5f0d7220 */ /* 0x020fe20000400000 */
[----:B------:R-:W-:Y:S01]  /*4eb0*/  IMAD.X R27, R23, 0x1, R15, P5 ;  /* 0x00000001171b7824 */ /* 0x000fe200028e060f */
[----:B------:R-:W-:Y:S01]  /*4ec0*/  ISETP.GT.AND P1, PT, R11, RZ, P2 ;  /* 0x000000ff0b00720c */ /* 0x000fe20001724270 */
[----:B------:R-:W-:Y:S01]  /*4ed0*/  BSSY B1, `(.L_x_144) ;  /* 0x0000008000017945 */ /* 0x000fe20003800000 */
[----:B------:R-:W-:Y:S01]  /*4ee0*/  FFMA R13, R84, R9, R13 ;  /* 0x00000009540d7223 */ /* 0x000fe2000000000d */
[----:B---34-:R-:W-:Y:S02]  /*4ef0*/  IADD3 R24, P6, R34, UR9, RZ ;  /* 0x0000000922187c10 */ /* 0x018fe4000ffde0ff */
[----:B------:R-:W-:Y:S02]  /*4f00*/  IADD3 R14, P5, R18, R14, RZ ;  /* 0x0000000e120e7210 */ /* 0x000fe40007fbe0ff */
[----:B------:R3:W-:Y:S01]  /*4f10*/  @P4 STG.E desc[UR14][R26.64], R13 ;  /* 0x0000000d1a004986 */ /* 0x0007e2000c10190e */
[----:B------:R-:W-:-:S05]  /*4f20*/  IADD3.X R25, R35, UR10, RZ, P6, !PT ;  /* 0x0000000a23197c10 */ /* 0x000fca000b7fe4ff */
[----:B------:R-:W-:Y:S05]  /*4f30*/  @!P1 BRA `(.L_x_145) ;  /* 0x0000000000049947 */ /* 0x000fea0003800000 */
[----:B------:R4:W5:Y:S02]  /*4f40*/  LDG.E.LTC128B R95, desc[UR14][R24.64] ;  /* 0x0000000e185f7981 */ /* 0x000964000c1e1920 */
.L_x_145:
[----:B------:R-:W-:Y:S05]  /*4f50*/  BSYNC B1 ;  /* 0x0000000000017941 */ /* 0x000fea0003800000 */
.L_x_144:
[----:B----45:R-:W-:Y:S01]  /*4f60*/  FMUL R24, R95, R10 ;  /* 0x0000000a5f187220 */ /* 0x030fe20000400000 */
[----:B------:R-:W-:Y:S01]  /*4f70*/  IMAD.X R15, R19, 0x1, R15, P5 ;  /* 0x00000001130f7824 */ /* 0x000fe200028e060f */
        /* <DEDUP_REMOVED lines=9> */
.L_x_147:
[----:B------:R-:W-:Y:S05]  /*5010*/  BSYNC B1 ;  /* 0x0000000000017941 */ /* 0x000fea0003800000 */
.L_x_146:
[----:B------:R-:W-:Y:S01]  /*5020*/  ISETP.GT.AND P2, PT, R11, 0x8, P2 ;  /* 0x000000080b00780c */ /* 0x000fe20001744270 */
[----:B---3-5:R-:W-:Y:S01]  /*5030*/  FMUL R13, R95, R10 ;  /* 0x0000000a5f0d7220 */ /* 0x028fe20000400000 */
[----:B------:R-:W-:Y:S01]  /*5040*/  IMAD.X R25, R23, 0x1, R16, P5 ;  /* 0x0000000117197824 */ /* 0x000fe200028e0610 */
[----:B------:R-:W-:Y:S02]  /*5050*/  BSSY B1, `(.L_x_148) ;  /* 0x0000007000017945 */ /* 0x000fe40003800000 */
[----:B------:R-:W-:-:S05]  /*5060*/  FFMA R13, R86, R9, R13 ;  /* 0x00000009560d7223 */ /* 0x000fca000000000d */
[----:B------:R3:W-:Y:S01]  /*5070*/  @P0 STG.E desc[UR14][R24.64], R13 ;  /* 0x0000000d18000986 */ /* 0x0007e2000c10190e */
[----:B--2---:R-:W-:-:S04]  /*5080*/  IADD3 R14, P0, R34, UR7, RZ ;  /* 0x00000007220e7c10 */ /* 0x004fc8000ff1e0ff */
[----:B------:R-:W-:Y:S01]  /*5090*/  IADD3.X R15, R35, UR8, RZ, P0, !PT ;  /* 0x00000008230f7c10 */ /* 0x000fe200087fe4ff */
[----:B------:R-:W-:Y:S08]  /*50a0*/  @!P2 BRA `(.L_x_149) ;  /* 0x000000000004a947 */ /* 0x000ff00003800000 */
[----:B------:R2:W5:Y:S02]  /*50b0*/  LDG.E.LTC128B R95, desc[UR14][R14.64] ;  /* 0x0000000e0e5f7981 */ /* 0x000564000c1e1920 */
.L_x_149:
[----:B------:R-:W-:Y:S05]  /*50c0*/  BSYNC B1 ;  /* 0x0000000000017941 */ /* 0x000fea0003800000 */
.L_x_148:
[----:B------:R-:W-:Y:S05]  /*50d0*/  @!P2 BRA `(.L_x_150) ;  /* 0x000000140094a947 */ /* 0x000fea0003800000 */
[----:B--2---:R-:W-:Y:S01]  /*50e0*/  IADD3 R14, P0, R18, R17, RZ ;  /* 0x00000011120e7210 */ /* 0x004fe20007f1e0ff */
[----:B0----5:R-:W-:-:S04]  /*50f0*/  FMUL R18, R95, R10 ;  /* 0x0000000a5f127220 */ /* 0x021fc80000400000 */
[----:B------:R-:W-:Y:S02]  /*5100*/  IMAD.X R15, R19, 0x1, R16, P0 ;  /* 0x00000001130f7824 */ /* 0x000fe400000e0610 */
[----:B------:R-:W-:-:S05]  /*5110*/  FFMA R87, R87, R9, R18 ;  /* 0x0000000957577223 */ /* 0x000fca0000000012 */
[----:B------:R0:W-:Y:S01]  /*5120*/  STG.E desc[UR14][R14.64], R87 ;  /* 0x000000570e007986 */ /* 0x0001e2000c10190e */
[----:B------:R-:W-:Y:S05]  /*5130*/  BRA `(.L_x_150) ;  /* 0x00000014007c7947 */ /* 0x000fea0003800000 */
.L_x_27:
[----:B------:R-:W-:Y:S01]  /*5140*/  ULDC.64 UR8, c[0x0][0x6c0] ;  /* 0x0001b00000087ab9 */ /* 0x000fe20000000a00 */
[----:B------:R-:W-:Y:S01]  /*5150*/  ISETP.GT.AND P2, PT, R13, 0x1, PT ;  /* 0x000000010d00780c */ /* 0x000fe20003f44270 */
[-C--:B--2---:R-:W-:Y:S01]  /*5160*/  FMUL R17, R24, R9.reuse ;  /* 0x0000000918117220 */ /* 0x084fe20000400000 */
[----:B------:R-:W-:Y:S01]  /*5170*/  LEA R18, P1, R90, UR8, 0x2 ;  /* 0x000000085a127c11 */ /* 0x000fe2000f8210ff */
[-C--:B------:R-:W-:Y:S01]  /*5180*/  FMUL R25, R25, R9.reuse ;  /* 0x0000000919197220 */ /* 0x080fe20000400000 */
[C---:B------:R-:W-:Y:S01]  /*5190*/  ISETP.GT.AND P4, PT, R11.reuse, RZ, P2 ;  /* 0x000000ff0b00720c */ /* 0x040fe20001784270 */
[----:B------:R-:W-:Y:S01]  /*51a0*/  IMAD.SHL.U32 R15, R98, 0x20, RZ ;  /* 0x00000020620f7824 */ /* 0x000fe200078e00ff */
[----:B------:R-:W-:Y:S01]  /*51b0*/  LEA.HI.X R19, R90, UR9, R103, 0x2, P1 ;  /* 0x000000095a137c11 */ /* 0x000fe200088f1467 */
[-C--:B------:R-:W-:Y:S01]  /*51c0*/  FMUL R89, R26, R9.reuse ;  /* 0x000000091a597220 */ /* 0x080fe20000400000 */
[----:B------:R-:W-:Y:S01]  /*51d0*/  ISETP.GT.AND P1, PT, R11, 0x8, P0 ;  /* 0x000000080b00780c */ /* 0x000fe20000724270 */
[-C--:B------:R-:W-:Y:S01]  /*51e0*/  FMUL R27, R27, R9.reuse ;  /* 0x000000091b1b7220 */ /* 0x080fe20000400000 */
[----:B------:R-:W-:Y:S01]  /*51f0*/  ISETP.GT.AND P0, PT, R13, 0x8, PT ;  /* 0x000000080d00780c */ /* 0x000fe20003f04270 */
[----:B------:R0:W-:Y:S01]  /*5200*/  @P5 STG.E desc[UR14][R18.64], R17 ;  /* 0x0000001112005986 */ /* 0x0001e2000c10190e */
[-C--:B------:R-:W-:Y:S01]  /*5210*/  LEA R20, P5, R98, R18.reuse, 0x2 ;  /* 0x0000001262147211 */ /* 0x080fe200078a10ff */
[-C--:B------:R-:W-:Y:S01]  /*5220*/  FMUL R91, R28, R9.reuse ;  /* 0x000000091c5b7220 */ /* 0x080fe20000400000 */
[----:B------:R-:W-:Y:S01]  /*5230*/  ISETP.GT.AND P2, PT, R11, 0x8, P2 ;  /* 0x000000080b00780c */ /* 0x000fe20001744270 */
[----:B------:R-:W-:Y:S01]  /*5240*/  FMUL R29, R29, R9 ;  /* 0x000000091d1d7220 */ /* 0x000fe20000400000 */
[C-C-:B------:R-:W-:Y:S01]  /*5250*/  LEA.HI.X R21, R98.reuse, R19, R99.reuse, 0x2, P5 ;  /* 0x0000001362157211 */ /* 0x140fe200028f1463 */
[-C--:B------:R-:W-:Y:S01]  /*5260*/  FMUL R31, R31, R9.reuse ;  /* 0x000000091f1f7220 */ /* 0x080fe20000400000 */
[----:B------:R-:W-:Y:S01]  /*5270*/  SHF.L.U64.HI R14, R98, 0x5, R99 ;  /* 0x00000005620e7819 */ /* 0x000fe20000010263 */
[-C--:B------:R-:W-:Y:S01]  /*5280*/  FMUL R33, R33, R9.reuse ;  /* 0x0000000921217220 */ /* 0x080fe20000400000 */
[----:B------:R-:W-:Y:S01]  /*5290*/  ISETP.GT.AND P5, PT, R11, RZ, P0 ;  /* 0x000000ff0b00720c */ /* 0x000fe200007a4270 */
[----:B------:R1:W-:Y:S01]  /*52a0*/  @P4 STG.E desc[UR14][R20.64], R25 ;  /* 0x0000001914004986 */ /* 0x0003e2000c10190e */
[----:B------:R-:W-:Y:S01]  /*52b0*/  IADD3 R22, P4, R15, R18, RZ ;  /* 0x000000120f167210 */ /* 0x000fe20007f9e0ff */
[-C--:B------:R-:W-:Y:S01]  /*52c0*/  FMUL R35, R35, R9.reuse ;  /* 0x0000000923237220 */ /* 0x080fe20000400000 */
[----:B------:R-:W-:Y:S01]  /*52d0*/  IADD3 R24, P6, R15, R20, RZ ;  /* 0x000000140f187210 */ /* 0x000fe20007fde0ff */
[----:B------:R2:W-:Y:S01]  /*52e0*/  @P1 STG.E desc[UR14][R18.64+0x20], R89 ;  /* 0x0000205912001986 */ /* 0x0005e2000c10190e */
[----:B------:R-:W-:Y:S01]  /*52f0*/  ISETP.GT.AND P1, PT, R13, 0x9, PT ;  /* 0x000000090d00780c */ /* 0x000fe20003f24270 */
[C---:B------:R-:W-:Y:S01]  /*5300*/  IMAD.X R23, R14.reuse, 0x1, R19, P4 ;  /* 0x000000010e177824 */ /* 0x040fe200020e0613 */
[C---:B------:R-:W-:Y:S01]  /*5310*/  ISETP.GT.AND P0, PT, R11.reuse, 0x8, P0 ;  /* 0x000000080b00780c */ /* 0x040fe20000704270 */
[----:B------:R3:W-:Y:S01]  /*5320*/  @P2 STG.E desc[UR14][R20.64+0x20], R27 ;  /* 0x0000201b14002986 */ /* 0x0007e2000c10190e */
[----:B------:R-:W-:Y:S01]  /*5330*/  ISETP.GT.AND P4, PT, R11, RZ, P1 ;  /* 0x000000ff0b00720c */ /* 0x000fe20000f84270 */
[-C--:B------:R-:W-:Y:S01]  /*5340*/  FMUL R37, R37, R9.reuse ;  /* 0x0000000925257220 */ /* 0x080fe20000400000 */
[----:B0-----:R-:W-:Y:S01]  /*5350*/  IADD3 R17, P2, R15, 0x20, RZ ;  /* 0x000000200f117810 */ /* 0x001fe20007f5e0ff */
[----:B------:R0:W-:Y:S01]  /*5360*/  @P5 STG.E desc[UR14][R22.64], R91 ;  /* 0x0000005b16005986 */ /* 0x0001e2000c10190e */
[----:B-1----:R-:W-:Y:S01]  /*5370*/  IMAD.X R25, R14, 0x1, R21, P6 ;  /* 0x000000010e197824 */ /* 0x002fe200030e0615 */
[----:B------:R-:W-:Y:S01]  /*5380*/  ISETP.GT.AND P1, PT, R11, 0x8, P1 ;  /* 0x000000080b00780c */ /* 0x000fe20000f24270 */
[----:B------:R-:W-:Y:S01]  /*5390*/  FMUL R39, R39, R9 ;  /* 0x0000000927277220 */ /* 0x000fe20000400000 */
[----:B--2---:R-:W-:Y:S01]  /*53a0*/  IADD3 R18, P5, R17, R18, RZ ;  /* 0x0000001211127210 */ /* 0x004fe20007fbe0ff */
[----:B------:R-:W-:-:S02]  /*53b0*/  IMAD.X R16, RZ, RZ, R14, P2 ;  /* 0x000000ffff107224 */ /* 0x000fc400010e060e */
[-C--:B------:R-:W-:Y:S01]  /*53c0*/  FMUL R89, R30, R9.reuse ;  /* 0x000000091e597220 */ /* 0x080fe20000400000 */
[----:B------:R-:W-:Y:S01]  /*53d0*/  ISETP.GT.AND P2, PT, R13, 0x10, PT ;  /* 0x000000100d00780c */ /* 0x000fe20003f44270 */
[-C--:B------:R-:W-:Y:S01]  /*53e0*/  FMUL R41, R41, R9.reuse ;  /* 0x0000000929297220 */ /* 0x080fe20000400000 */
[----:B------:R-:W-:Y:S01]  /*53f0*/  IMAD.X R19, R16, 0x1, R19, P5 ;  /* 0x0000000110137824 */ /* 0x000fe200028e0613 */
[----:B------:R-:W-:Y:S01]  /*5400*/  @P4 STG.E desc[UR14][R24.64], R29 ;  /* 0x0000001d18004986 */ /* 0x000fe2000c10190e */
[----:B---3--:R-:W-:Y:S01]  /*5410*/  IADD3 R20, P4, R17, R20, RZ ;  /* 0x0000001411147210 */ /* 0x008fe20007f9e0ff */
[-C--:B0-----:R-:W-:Y:S01]  /*5420*/  FMUL R91, R32, R9.reuse ;  /* 0x00000009205b7220 */ /* 0x081fe20000400000 */
[----:B------:R-:W-:Y:S01]  /*5430*/  ISETP.GT.AND P5, PT, R11, RZ, P2 ;  /* 0x000000ff0b00720c */ /* 0x000fe200017a4270 */
[----:B------:R0:W-:Y:S01]  /*5440*/  @P0 STG.E desc[UR14][R18.64], R89 ;  /* 0x0000005912000986 */ /* 0x0001e2000c10190e */
[----:B------:R-:W-:Y:S01]  /*5450*/  ISETP.GT.AND P0, PT, R13, 0x11, PT ;  /* 0x000000110d00780c */ /* 0x000fe20003f04270 */
[----:B------:R-:W-:Y:S01]  /*5460*/  IMAD.X R21, R16, 0x1, R21, P4 ;  /* 0x0000000110157824 */ /* 0x000fe200020e0615 */
[----:B------:R-:W-:Y:S01]  /*5470*/  IADD3 R26, P6, R15, R22, RZ ;  /* 0x000000160f1a7210 */ /* 0x000fe20007fde0ff */
[-C--:B------:R-:W-:Y:S01]  /*5480*/  FMUL R43, R43, R9.reuse ;  /* 0x000000092b2b7220 */ /* 0x080fe20000400000 */
[----:B------:R-:W-:Y:S01]  /*5490*/  ISETP.GT.AND P4, PT, R11, RZ, P0 ;  /* 0x000000ff0b00720c */ /* 0x000fe20000784270 */
[-C--:B------:R-:W-:Y:S01]  /*54a0*/  FMUL R45, R45, R9.reuse ;  /* 0x000000092d2d7220 */ /* 0x080fe20000400000 */
[----:B------:R1:W-:Y:S01]  /*54b0*/  @P1 STG.E desc[UR14][R20.64], R31 ;  /* 0x0000001f14001986 */ /* 0x0003e2000c10190e */
[----:B------:R-:W-:Y:S01]  /*54c0*/  IMAD.X R27, R14, 0x1, R23, P6 ;  /* 0x000000010e1b7824 */ /* 0x000fe200030e0617 */
[----:B------:R-:W-:Y:S01]  /*54d0*/  ISETP.GT.AND P1, PT, R11, 0x8, P2 ;  /* 0x000000080b00780c */ /* 0x000fe20001724270 */
[-C--:B------:R-:W-:Y:S01]  /*54e0*/  FMUL R47, R47, R9.reuse ;  /* 0x000000092f2f7220 */ /* 0x080fe20000400000 */
[----:B------:R-:W-:Y:S01]  /*54f0*/  IADD3 R28, P2, R15, R24, RZ ;  /* 0x000000180f1c7210 */ /* 0x000fe20007f5e0ff */
[-C--:B0-----:R-:W-:Y:S01]  /*5500*/  FMUL R89, R34, R9.reuse ;  /* 0x0000000922597220 */ /* 0x081fe20000400000 */
[----:B------:R-:W-:Y:S01]  /*5510*/  @P5 STG.E desc[UR14][R26.64], R91 ;  /* 0x0000005b1a005986 */ /* 0x000fe2000c10190e */
[----:B------:R-:W-:Y:S01]  /*5520*/  IADD3 R18, P5, R17, R22, RZ ;  /* 0x0000001611127210 */ /* 0x000fe20007fbe0ff */
[-C--:B------:R-:W-:Y:S01]  /*5530*/  FMUL R49, R49, R9.reuse ;  /* 0x0000000931317220 */ /* 0x080fe20000400000 */
[----:B------:R-:W-:Y:S01]  /*5540*/  IMAD.X R29, R14, 0x1, R25, P2 ;  /* 0x000000010e1d7824 */ /* 0x000fe200010e0619 */
[----:B------:R-:W-:Y:S01]  /*5550*/  ISETP.GT.AND P0, PT, R11, 0x8, P0 ;  /* 0x000000080b00780c */ /* 0x000fe20000704270 */
[-C--:B------:R-:W-:Y:S01]  /*5560*/  FMUL R51, R51, R9.reuse ;  /* 0x0000000933337220 */ /* 0x080fe20000400000 */
[----:B------:R-:W-:Y:S01]  /*5570*/  ISETP.GT.AND P2, PT, R13, 0x18, PT ;  /* 0x000000180d00780c */ /* 0x000fe20003f44270 */
[----:B------:R-:W-:Y:S01]  /*5580*/  IMAD.X R19, R16, 0x1, R23, P5 ;  /* 0x0000000110137824 */ /* 0x000fe200028e0617 */
[----:B------:R0:W-:Y:S01]  /*5590*/  @P4 STG.E desc[UR14][R28.64], R33 ;  /* 0x000000211c004986 */ /* 0x0001e2000c10190e */
[----:B-1----:R-:W-:Y:S01]  /*55a0*/  IADD3 R20, P4, R17, R24, RZ ;  /* 0x0000001811147210 */ /* 0x002fe20007f9e0ff */
[-C--:B------:R-:W-:Y:S01]  /*55b0*/  FMUL R31, R36, R9.reuse ;  /* 0x00000009241f7220 */ /* 0x080fe20000400000 */
        /* <DEDUP_REMOVED lines=11> */
[-C--:B0-----:R-:W-:Y:S01]  /*5670*/  FMUL R33, R38, R9.reuse ;  /* 0x0000000926217220 */ /* 0x081fe20000400000 */
[----:B------:R-:W-:Y:S01]  /*5680*/  IADD3 R24, P2, R15, R28, RZ ;  /* 0x0000001c0f187210 */ /* 0x000fe20007f5e0ff */
[-C--:B------:R-:W-:Y:S01]  /*5690*/  FMUL R57, R57, R9.reuse ;  /* 0x0000000939397220 */ /* 0x080fe20000400000 */
[----:B------:R0:W-:Y:S01]  /*56a0*/  @P5 STG.E desc[UR14][R22.64], R31 ;  /* 0x0000001f16005986 */ /* 0x0001e2000c10190e */
[----:B-1----:R-:W-:Y:S01]  /*56b0*/  IADD3 R18, P5, R17, R26, RZ ;  /* 0x0000001a11127210 */ /* 0x002fe20007fbe0ff */
[-C--:B------:R-:W-:Y:S01]  /*56c0*/  FMUL R59, R59, R9.reuse ;  /* 0x000000093b3b7220 */ /* 0x080fe20000400000 */
[----:B------:R-:W-:Y:S01]  /*56d0*/  IMAD.X R25, R14, 0x1, R29, P2 ;  /* 0x000000010e197824 */ /* 0x000fe200010e061d */
[----:B------:R-:W-:Y:S01]  /*56e0*/  ISETP.GT.AND P1, PT, R11, 0x8, P1 ;  /* 0x000000080b00780c */ /* 0x000fe20000f24270 */
[-C--:B------:R-:W-:Y:S01]  /*56f0*/  FMUL R61, R61, R9.reuse ;  /* 0x000000093d3d7220 */ /* 0x080fe20000400000 */
[----:B------:R-:W-:Y:S01]  /*5700*/  ISETP.GT.AND P2, PT, R13, 0x20, PT ;  /* 0x000000200d00780c */ /* 0x000fe20003f44270 */
[C---:B------:R-:W-:Y:S01]  /*5710*/  IMAD.X R19, R16.reuse, 0x1, R27, P5 ;  /* 0x0000000110137824 */ /* 0x040fe200028e061b */
[----:B------:R-:W-:Y:S01]  /*5720*/  @P4 STG.E desc[UR14][R24.64], R37 ;  /* 0x0000002518004986 */ /* 0x000fe2000c10190e */
[----:B--2---:R-:W-:Y:S01]  /*5730*/  IADD3 R20, P4, R17, R28, RZ ;  /* 0x0000001c11147210 */ /* 0x004fe20007f9e0ff */
[-C--:B------:R-:W-:Y:S01]  /*5740*/  FMUL R63, R63, R9.reuse ;  /* 0x000000093f3f7220 */ /* 0x080fe20000400000 */
[----:B------:R-:W-:Y:S01]  /*5750*/  ISETP.GT.AND P5, PT, R11, RZ, P2 ;  /* 0x000000ff0b00720c */ /* 0x000fe200017a4270 */
[----:B------:R1:W-:Y:S01]  /*5760*/  @P0 STG.E desc[UR14][R18.64], R33 ;  /* 0x0000002112000986 */ /* 0x0003e2000c10190e */
[----:B------:R-:W-:Y:S01]  /*5770*/  ISETP.GT.AND P0, PT, R13, 0x21, PT ;  /* 0x000000210d00780c */ /* 0x000fe20003f04270 */
[----:B------:R-:W-:Y:S01]  /*5780*/  IMAD.X R21, R16, 0x1, R29, P4 ;  /* 0x0000000110157824 */ /* 0x000fe200020e061d */
[----:B------:R-:W-:Y:S01]  /*5790*/  IADD3 R26, P6, R15, R22, RZ ;  /* 0x000000160f1a7210 */ /* 0x000fe20007fde0ff */
[-C--:B0-----:R-:W-:Y:S01]  /*57a0*/  FMUL R31, R40, R9.reuse ;  /* 0x00000009281f7220 */ /* 0x081fe20000400000 */
[----:B------:R-:W-:Y:S01]  /*57b0*/  ISETP.GT.AND P4, PT, R11, RZ, P0 ;  /* 0x000000ff0b00720c */ /* 0x000fe20000784270 */
[-C--:B------:R-:W-:Y:S01]  /*57c0*/  FMUL R65, R65, R9.reuse ;  /* 0x0000000941417220 */ /* 0x080fe20000400000 */
[----:B------:R0:W-:Y:S01]  /*57d0*/  @P1 STG.E desc[UR14][R20.64], R39 ;  /* 0x0000002714001986 */ /* 0x0001e2000c10190e */
[----:B------:R-:W-:Y:S01]  /*57e0*/  IMAD.X R27, R14, 0x1, R23, P6 ;  /* 0x000000010e1b7824 */ /* 0x000fe200030e0617 */
[----:B------:R-:W-:Y:S01]  /*57f0*/  ISETP.GT.AND P1, PT, R11, 0x8, P2 ;  /* 0x000000080b00780c */ /* 0x000fe20001724270 */
[-C--:B------:R-:W-:Y:S01]  /*5800*/  FMUL R67, R67, R9.reuse ;  /* 0x0000000943437220 */ /* 0x080fe20000400000 */
[----:B------:R-:W-:Y:S01]  /*5810*/  IADD3 R28, P2, R15, R24, RZ ;  /* 0x000000180f1c7210 */ /* 0x000fe20007f5e0ff */
[-C--:B-1----:R-:W-:Y:S01]  /*5820*/  FMUL R33, R42, R9.reuse ;  /* 0x000000092a217220 */ /* 0x082fe20000400000 */
[----:B------:R1:W-:Y:S01]  /*5830*/  @P5 STG.E desc[UR14][R26.64], R31 ;  /* 0x0000001f1a005986 */ /* 0x0003e2000c10190e */
[----:B------:R-:W-:Y:S01]  /*5840*/  IADD3 R18, P5, R17, R22, RZ ;  /* 0x0000001611127210 */ /* 0x000fe20007fbe0ff */
[-C--:B------:R-:W-:Y:S01]  /*5850*/  FMUL R69, R69, R9.reuse ;  /* 0x0000000945457220 */ /* 0x080fe20000400000 */
[----:B------:R-:W-:Y:S01]  /*5860*/  IMAD.X R29, R14, 0x1, R25, P2 ;  /* 0x000000010e1d7824 */ /* 0x000fe200010e0619 */
[----:B------:R-:W-:Y:S01]  /*5870*/  ISETP.GT.AND P0, PT, R11, 0x8, P0 ;  /* 0x000000080b00780c */ /* 0x000fe20000704270 */
[-C--:B------:R-:W-:Y:S01]  /*5880*/  FMUL R71, R71, R9.reuse ;  /* 0x0000000947477220 */ /* 0x080fe20000400000 */
[----:B------:R-:W-:Y:S01]  /*5890*/  ISETP.GT.AND P2, PT, R13, 0x28, PT ;  /* 0x000000280d00780c */ /* 0x000fe20003f44270 */
[C---:B------:R-:W-:Y:S01]  /*58a0*/  IMAD.X R19, R16.reuse, 0x1, R23, P5 ;  /* 0x0000000110137824 */ /* 0x040fe200028e0617 */
[----:B------:R-:W-:Y:S01]  /*58b0*/  @P4 STG.E desc[UR14][R28.64], R41 ;  /* 0x000000291c004986 */ /* 0x000fe2000c10190e */
[----:B0-----:R-:W-:Y:S01]  /*58c0*/  IADD3 R20, P4, R17, R24, RZ ;  /* 0x0000001811147210 */ /* 0x001fe20007f9e0ff */
[-C--:B------:R-:W-:Y:S01]  /*58d0*/  FMUL R73, R73, R9.reuse ;  /* 0x0000000949497220 */ /* 0x080fe20000400000 */
[----:B------:R-:W-:Y:S01]  /*58e0*/  ISETP.GT.AND P5, PT, R11, RZ, P2 ;  /* 0x000000ff0b00720c */ /* 0x000fe200017a4270 */
[----:B------:R0:W-:Y:S01]  /*58f0*/  @P1 STG.E desc[UR14][R18.64], R33 ;  /* 0x0000002112001986 */ /* 0x0001e2000c10190e */
[----:B------:R-:W-:Y:S01]  /*5900*/  ISETP.GT.AND P1, PT, R13, 0x29, PT ;  /* 0x000000290d00780c */ /* 0x000fe20003f24270 */
[----:B------:R-:W-:Y:S01]  /*5910*/  IMAD.X R21, R16, 0x1, R25, P4 ;  /* 0x0000000110157824 */ /* 0x000fe200020e0619 */
[----:B------:R-:W-:Y:S01]  /*5920*/  IADD3 R22, P6, R15, R26, RZ ;  /* 0x0000001a0f167210 */ /* 0x000fe20007fde0ff */
[-C--:B-1----:R-:W-:Y:S01]  /*5930*/  FMUL R31, R44, R9.reuse ;  /* 0x000000092c1f7220 */ /* 0x082fe20000400000 */
        /* <DEDUP_REMOVED lines=8> */
[----:B------:R0:W-:Y:S01]  /*59c0*/  @P5 STG.E desc[UR14][R22.64], R31 ;  /* 0x0000001f16005986 */ /* 0x0001e2000c10190e */
[----:B------:R-:W-:Y:S01]  /*59d0*/  IADD3 R18, P5, R17, R26, RZ ;  /* 0x0000001a11127210 */ /* 0x000fe20007fbe0ff */
[-C--:B------:R-:W-:Y:S01]  /*59e0*/  FMUL R79, R79, R9.reuse ;  /* 0x000000094f4f7220 */ /* 0x080fe20000400000 */
[----:B------:R-:W-:Y:S01]  /*59f0*/  IMAD.X R25, R14, 0x1, R29, P2 ;  /* 0x000000010e197824 */ /* 0x000fe200010e061d */
[----:B------:R-:W-:Y:S01]  /*5a00*/  ISETP.GT.AND P2, PT, R13, 0x30, PT ;  /* 0x000000300d00780c */ /* 0x000fe20003f44270 */
[-C--:B------:R-:W-:Y:S01]  /*5a10*/  FMUL R81, R81, R9.reuse ;  /* 0x0000000951517220 */ /* 0x080fe20000400000 */
[C---:B------:R-:W-:Y:S01]  /*5a20*/  ISETP.GT.AND P1, PT, R11.reuse, 0x8, P1 ;  /* 0x000000080b00780c */ /* 0x040fe20000f24270 */
[----:B------:R-:W-:Y:S01]  /*5a30*/  IMAD.X R19, R16, 0x1, R27, P5 ;  /* 0x0000000110137824 */ /* 0x000fe200028e061b */
[----:B------:R-:W-:Y:S01]  /*5a40*/  @P4 STG.E desc[UR14][R24.64], R45 ;  /* 0x0000002d18004986 */ /* 0x000fe2000c10190e */
[----:B------:R-:W-:Y:S01]  /*5a50*/  ISETP.GT.AND P5, PT, R11, RZ, P2 ;  /* 0x000000ff0b00720c */ /* 0x000fe200017a4270 */
[-C--:B------:R-:W-:Y:S01]  /*5a60*/  FMUL R83, R83, R9.reuse ;  /* 0x0000000953537220 */ /* 0x080fe20000400000 */
[----:B-1----:R-:W-:Y:S01]  /*5a70*/  IADD3 R20, P4, R17, R28, RZ ;  /* 0x0000001c11147210 */ /* 0x002fe20007f9e0ff */
[----:B------:R1:W-:Y:S01]  /*5a80*/  @P0 STG.E desc[UR14][R18.64], R33 ;  /* 0x0000002112000986 */ /* 0x0003e2000c10190e */
[----:B------:R-:W-:Y:S01]  /*5a90*/  IADD3 R26, P6, R15, R22, RZ ;  /* 0x000000160f1a7210 */ /* 0x000fe20007fde0ff */
[-C--:B0-----:R-:W-:Y:S01]  /*5aa0*/  FMUL R31, R48, R9.reuse ;  /* 0x00000009301f7220 */ /* 0x081fe20000400000 */
[----:B------:R-:W-:Y:S01]  /*5ab0*/  ISETP.GT.AND P0, PT, R13, 0x31, PT ;  /* 0x000000310d00780c */ /* 0x000fe20003f04270 */
[----:B------:R-:W-:Y:S01]  /*5ac0*/  IMAD.X R21, R16, 0x1, R29, P4 ;  /* 0x0000000110157824 */ /* 0x000fe200020e061d */
[C---:B------:R-:W-:Y:S01]  /*5ad0*/  ISETP.GT.AND P2, PT, R11.reuse, 0x8, P2 ;  /* 0x000000080b00780c */ /* 0x040fe20001744270 */
[C---:B------:R-:W-:Y:S01]  /*5ae0*/  IMAD.X R27, R14.reuse, 0x1, R23, P6 ;  /* 0x000000010e1b7824 */ /* 0x040fe200030e0617 */
[----:B------:R-:W-:Y:S01]  /*5af0*/  ISETP.GT.AND P4, PT, R11, RZ, P0 ;  /* 0x000000ff0b00720c */ /* 0x000fe20000784270 */
[-C--:B------:R-:W-:Y:S01]  /*5b00*/  FMUL R85, R85, R9.reuse ;  /* 0x0000000955557220 */ /* 0x080fe20000400000 */
[----:B------:R0:W-:Y:S01]  /*5b10*/  @P1 STG.E desc[UR14][R20.64], R47 ;  /* 0x0000002f14001986 */ /* 0x0001e2000c10190e */
[----:B------:R-:W-:Y:S01]  /*5b20*/  IADD3 R28, P1, R15, R24, RZ ;  /* 0x000000180f1c7210 */ /* 0x000fe20007f3e0ff */
[-C--:B------:R-:W-:Y:S01]  /*5b30*/  FMUL R87, R87, R9.reuse ;  /* 0x0000000957577220 */ /* 0x080fe20000400000 */
[----:B------:R-:W-:Y:S01]  /*5b40*/  ISETP.GT.AND P0, PT, R11, 0x8, P0 ;  /* 0x000000080b00780c */ /* 0x000fe20000704270 */
[----:B------:R2:W-:Y:S01]  /*5b50*/  @P5 STG.E desc[UR14][R26.64], R31 ;  /* 0x0000001f1a005986 */ /* 0x0005e2000c10190e */
[----:B-1----:R-:W-:Y:S01]  /*5b60*/  IADD3 R18, P5, R17, R22, RZ ;  /* 0x0000001611127210 */ /* 0x002fe20007fbe0ff */
[----:B------:R-:W-:Y:S01]  /*5b70*/  IMAD.X R29, R14, 0x1, R25, P1 ;  /* 0x000000010e1d7824 */ /* 0x000fe200008e0619 */
[----:B------:R-:W-:Y:S01]  /*5b80*/  ISETP.GT.AND P1, PT, R13, 0x38, PT ;  /* 0x000000380d00780c */ /* 0x000fe20003f24270 */
[----:B------:R-:W-:Y:S01]  /*5b90*/  FMUL R33, R50, R9 ;  /* 0x0000000932217220 */ /* 0x000fe20000400000 */
[----:B------:R-:W-:Y:S01]  /*5ba0*/  IADD3 R22, P6, R15, R26, RZ ;  /* 0x0000001a0f167210 */ /* 0x000fe20007fde0ff */
[----:B------:R-:W-:Y:S01]  /*5bb0*/  IMAD.X R19, R16, 0x1, R23, P5 ;  /* 0x0000000110137824 */ /* 0x000fe200028e0617 */
[----:B------:R-:W-:Y:S01]  /*5bc0*/  @P4 STG.E desc[UR14][R28.64], R49 ;  /* 0x000000311c004986 */ /* 0x000fe2000c10190e */
[----:B0-----:R-:W-:-:S02]  /*5bd0*/  IADD3 R20, P5, R17, R24, RZ ;  /* 0x0000001811147210 */ /* 0x001fc40007fbe0ff */
[----:B------:R-:W-:Y:S01]  /*5be0*/  ISETP.GT.AND P4, PT, R11, RZ, P1 ;  /* 0x000000ff0b00720c */ /* 0x000fe20000f84270 */
[----:B------:R0:W-:Y:S01]  /*5bf0*/  @P2 STG.E desc[UR14][R18.64], R33 ;  /* 0x0000002112002986 */ /* 0x0001e2000c10190e */
[----:B------:R-:W-:Y:S01]  /*5c00*/  ISETP.GT.AND P2, PT, R13, 0x39, PT ;  /* 0x000000390d00780c */ /* 0x000fe20003f44270 */
[----:B------:R-:W-:Y:S02]  /*5c10*/  IMAD.X R21, R16, 0x1, R25, P5 ;  /* 0x0000000110157824 */ /* 0x000fe400028e0619 */
[----:B--2---:R-:W-:Y:S01]  /*5c20*/  FMUL R31, R52, R9 ;  /* 0x00000009341f7220 */ /* 0x004fe20000400000 */
[----:B------:R-:W-:Y:S01]  /*5c30*/  IMAD.X R23, R14, 0x1, R27, P6 ;  /* 0x000000010e177824 */ /* 0x000fe200030e061b */
[----:B------:R-:W-:Y:S01]  /*5c40*/  ISETP.GT.AND P5, PT, R11, RZ, P2 ;  /* 0x000000ff0b00720c */ /* 0x000fe200017a4270 */
[----:B------:R1:W-:Y:S01]  /*5c50*/  @P0 STG.E desc[UR14][R20.64], R51 ;  /* 0x0000003314000986 */ /* 0x0003e2000c10190e */
[----:B------:R-:W-:Y:S02]  /*5c60*/  IADD3 R24, P0, R15, R28, RZ ;  /* 0x0000001c0f187210 */ /* 0x000fe40007f1e0ff */
[----:B------:R-:W-:-:S02]  /*5c70*/  ISETP.GT.AND P1, PT, R11, 0x8, P1 ;  /* 0x000000080b00780c */ /* 0x000fc40000f24270 */
[----:B------:R2:W-:Y:S01]  /*5c80*/  @P4 STG.E desc[UR14][R22.64], R31 ;  /* 0x0000001f16004986 */ /* 0x0005e2000c10190e */
[----:B0-----:R-:W-:Y:S01]  /*5c90*/  IADD3 R18, P4, R17, R26, RZ ;  /* 0x0000001a11127210 */ /* 0x001fe20007f9e0ff */
[----:B------:R-:W-:Y:S01]  /*5ca0*/  IMAD.X R25, R14, 0x1, R29, P0 ;  /* 0x000000010e197824 */ /* 0x000fe200000e061d */
[----:B------:R-:W-:Y:S01]  /*5cb0*/  ISETP.GT.AND P0, PT, R13, 0x40, PT ;  /* 0x000000400d00780c */ /* 0x000fe20003f04270 */
[-C--:B------:R-:W-:Y:S01]  /*5cc0*/  FMUL R33, R54, R9.reuse ;  /* 0x0000000936217220 */ /* 0x080fe20000400000 */
[----:B------:R-:W-:Y:S01]  /*5cd0*/  ISETP.GT.AND P2, PT, R11, 0x8, P2 ;  /* 0x000000080b00780c */ /* 0x000fe20001744270 */
[C---:B------:R-:W-:Y:S01]  /*5ce0*/  IMAD.X R19, R16.reuse, 0x1, R27, P4 ;  /* 0x0000000110137824 */ /* 0x040fe200020e061b */
[----:B------:R-:W-:Y:S01]  /*5cf0*/  @P5 STG.E desc[UR14][R24.64], R53 ;  /* 0x0000003518005986 */ /* 0x000fe2000c10190e */
[----:B-1----:R-:W-:Y:S02]  /*5d00*/  IADD3 R20, P5, R17, R28, RZ ;  /* 0x0000001c11147210 */ /* 0x002fe40007fbe0ff */
[----:B------:R-:W-:Y:S01]  /*5d10*/  ISETP.GT.AND P4, PT, R11, RZ, P0 ;  /* 0x000000ff0b00720c */ /* 0x000fe20000784270 */
[----:B------:R0:W-:Y:S01]  /*5d20*/  @P1 STG.E desc[UR14][R18.64], R33 ;  /* 0x0000002112001986 */ /* 0x0001e2000c10190e */
[----:B------:R-:W-:Y:S01]  /*5d30*/  ISETP.GT.AND P1, PT, R13, 0x41, PT ;  /* 0x000000410d00780c */ /* 0x000fe20003f24270 */
[----:B------:R-:W-:Y:S01]  /*5d40*/  IMAD.X R21, R16, 0x1, R29, P5 ;  /* 0x0000000110157824 */ /* 0x000fe200028e061d */
[----:B------:R-:W-:Y:S01]  /*5d50*/  IADD3 R26, P6, R15, R22, RZ ;  /* 0x000000160f1a7210 */ /* 0x000fe20007fde0ff */
[----:B--2---:R-:W-:Y:S01]  /*5d60*/  FMUL R31, R56, R9 ;  /* 0x00000009381f7220 */ /* 0x004fe20000400000 */
[----:B------:R-:W-:-:S02]  /*5d70*/  ISETP.GT.AND P5, PT, R11, RZ, P1 ;  /* 0x000000ff0b00720c */ /* 0x000fc40000fa4270 */
[----:B------:R1:W-:Y:S01]  /*5d80*/  @P2 STG.E desc[UR14][R20.64], R55 ;  /* 0x0000003714002986 */ /* 0x0003e2000c10190e */
[----:B------:R-:W-:Y:S01]  /*5d90*/  IMAD.X R27, R14, 0x1, R23, P6 ;  /* 0x000000010e1b7824 */ /* 0x000fe200030e0617 */
[----:B------:R-:W-:Y:S02]  /*5da0*/  IADD3 R28, P2, R15, R24, RZ ;  /* 0x000000180f1c7210 */ /* 0x000fe40007f5e0ff */
[----:B------:R-:W-:Y:S01]  /*5db0*/  ISETP.GT.AND P0, PT, R11, 0x8, P0 ;  /* 0x000000080b00780c */ /* 0x000fe20000704270 */
[----:B0-----:R-:W-:Y:S01]  /*5dc0*/  FMUL R33, R58, R9 ;  /* 0x000000093a217220 */ /* 0x001fe20000400000 */
[----:B------:R0:W-:Y:S01]  /*5dd0*/  @P4 STG.E desc[UR14][R26.64], R31 ;  /* 0x0000001f1a004986 */ /* 0x0001e2000c10190e */
[----:B------:R-:W-:Y:S01]  /*5de0*/  IADD3 R18, P4, R17, R22, RZ ;  /* 0x0000001611127210 */ /* 0x000fe20007f9e0ff */
[----:B------:R-:W-:Y:S01]  /*5df0*/  IMAD.X R29, R14, 0x1, R25, P2 ;  /* 0x000000010e1d7824 */ /* 0x000fe200010e0619 */
[----:B------:R-:W-:Y:S02]  /*5e00*/  ISETP.GT.AND P2, PT, R13, 0x48, PT ;  /* 0x000000480d00780c */ /* 0x000fe40003f44270 */
[----:B------:R-:W-:Y:S01]  /*5e10*/  ISETP.GT.AND P1, PT, R11, 0x8, P1 ;  /* 0x000000080b00780c */ /* 0x000fe20000f24270 */
[----:B------:R-:W-:Y:S01]  /*5e20*/  IMAD.X R19, R16, 0x1, R23, P4 ;  /* 0x0000000110137824 */ /* 0x000fe200020e0617 */
[----:B------:R-:W-:Y:S01]  /*5e30*/  @P5 STG.E desc[UR14][R28.64], R57 ;  /* 0x000000391c005986 */ /* 0x000fe2000c10190e */
[----:B-1----:R-:W-:-:S02]  /*5e40*/  IADD3 R20, P5, R17, R24, RZ ;  /* 0x0000001811147210 */ /* 0x002fc40007fbe0ff */
[----:B------:R-:W-:Y:S01]  /*5e50*/  ISETP.GT.AND P4, PT, R11, RZ, P2 ;  /* 0x000000ff0b00720c */ /* 0x000fe20001784270 */
[----:B------:R1:W-:Y:S01]  /*5e60*/  @P0 STG.E desc[UR14][R18.64], R33 ;  /* 0x0000002112000986 */ /* 0x0003e2000c10190e */
[----:B------:R-:W-:Y:S01]  /*5e70*/  ISETP.GT.AND P0, PT, R13, 0x49, PT ;  /* 0x000000490d00780c */ /* 0x000fe20003f04270 */
[----:B------:R-:W-:Y:S01]  /*5e80*/  IMAD.X R21, R16, 0x1, R25, P5 ;  /* 0x0000000110157824 */ /* 0x000fe200028e0619 */
[----:B------:R-:W-:Y:S01]  /*5e90*/  IADD3 R22, P6, R15, R26, RZ ;  /* 0x0000001a0f167210 */ /* 0x000fe20007fde0ff */
[----:B0-----:R-:W-:Y:S01]  /*5ea0*/  FMUL R31, R60, R9 ;  /* 0x000000093c1f7220 */ /* 0x001fe20000400000 */
[----:B------:R-:W-:Y:S02]  /*5eb0*/  ISETP.GT.AND P5, PT, R11, RZ, P0 ;  /* 0x000000ff0b00720c */ /* 0x000fe400007a4270 */
[----:B------:R0:W-:Y:S01]  /*5ec0*/  @P1 STG.E desc[UR14][R20.64], R59 ;  /* 0x0000003b14001986 */ /* 0x0001e2000c10190e */
[----:B------:R-:W-:Y:S01]  /*5ed0*/  IMAD.X R23, R14, 0x1, R27, P6 ;  /* 0x000000010e177824 */ /* 0x000fe200030e061b */
[----:B------:R-:W-:-:S02]  /*5ee0*/  IADD3 R24, P1, R15, R28, RZ ;  /* 0x0000001c0f187210 */ /* 0x000fc40007f3e0ff */
[----:B------:R-:W-:Y:S01]  /*5ef0*/  ISETP.GT.AND P2, PT, R11, 0x8, P2 ;  /* 0x000000080b00780c */ /* 0x000fe20001744270 */
[----:B-1----:R-:W-:Y:S01]  /*5f00*/  FMUL R33, R62, R9 ;  /* 0x000000093e217220 */ /* 0x002fe20000400000 */
[----:B------:R1:W-:Y:S01]  /*5f10*/  @P4 STG.E desc[UR14][R22.64], R31 ;  /* 0x0000001f16004986 */ /* 0x0003e2000c10190e */
[----:B------:R-:W-:Y:S01]  /*5f20*/  IADD3 R18, P4, R17, R26, RZ ;  /* 0x0000001a11127210 */ /* 0x000fe20007f9e0ff */
[----:B------:R-:W-:Y:S01]  /*5f30*/  IMAD.X R25, R14, 0x1, R29, P1 ;  /* 0x000000010e197824 */ /* 0x000fe200008e061d */
[----:B------:R-:W-:Y:S02]  /*5f40*/  ISETP.GT.AND P1, PT, R13, 0x50, PT ;  /* 0x000000500d00780c */ /* 0x000fe40003f24270 */
[----:B------:R-:W-:Y:S01]  /*5f50*/  ISETP.GT.AND P0, PT, R11, 0x8, P0 ;  /* 0x000000080b00780c */ /* 0x000fe20000704270 */
[----:B------:R-:W-:Y:S01]  /*5f60*/  IMAD.X R19, R16, 0x1, R27, P4 ;  /* 0x0000000110137824 */ /* 0x000fe200020e061b */
[----:B------:R-:W-:Y:S01]  /*5f70*/  @P5 STG.E desc[UR14][R24.64], R61 ;  /* 0x0000003d18005986 */ /* 0x000fe2000c10190e */
[----:B0-----:R-:W-:-:S02]  /*5f80*/  IADD3 R20, P5, R17, R28, RZ ;  /* 0x0000001c11147210 */ /* 0x001fc40007fbe0ff */
[----:B------:R-:W-:Y:S01]  /*5f90*/  ISETP.GT.AND P4, PT, R11, RZ, P1 ;  /* 0x000000ff0b00720c */ /* 0x000fe20000f84270 */
[----:B------:R0:W-:Y:S01]  /*5fa0*/  @P2 STG.E desc[UR14][R18.64], R33 ;  /* 0x0000002112002986 */ /* 0x0001e2000c10190e */
[----:B------:R-:W-:Y:S01]  /*5fb0*/  ISETP.GT.AND P2, PT, R13, 0x51, PT ;  /* 0x000000510d00780c */ /* 0x000fe20003f44270 */
[----:B------:R-:W-:Y:S01]  /*5fc0*/  IMAD.X R21, R16, 0x1, R29, P5 ;  /* 0x0000000110157824 */ /* 0x000fe200028e061d */
[----:B------:R-:W-:Y:S01]  /*5fd0*/  IADD3 R26, P6, R15, R22, RZ ;  /* 0x000000160f1a7210 */ /* 0x000fe20007fde0ff */
[----:B-1----:R-:W-:Y:S01]  /*5fe0*/  FMUL R31, R64, R9 ;  /* 0x00000009401f7220 */ /* 0x002fe20000400000 */
[----:B------:R-:W-:Y:S02]  /*5ff0*/  ISETP.GT.AND P5, PT, R11, RZ, P2 ;  /* 0x000000ff0b00720c */ /* 0x000fe400017a4270 */
[----:B------:R1:W-:Y:S01]  /*6000*/  @P0 STG.E desc[UR14][R20.64], R63 ;  /* 0x0000003f14000986 */ /* 0x0003e2000c10190e */
[----:B------:R-:W-:Y:S01]  /*6010*/  IMAD.X R27, R14, 0x1, R23, P6 ;  /* 0x000000010e1b7824 */ /* 0x000fe200030e0617 */
[----:B------:R-:W-:-:S02]  /*6020*/  IADD3 R28, P0, R15, R24, RZ ;  /* 0x000000180f1c7210 */ /* 0x000fc40007f1e0ff */
        /* <DEDUP_REMOVED lines=46> */
[C---:B------:R-:W-:Y:S01]  /*6310*/  ISETP.GT.AND P0, PT, R11.reuse, 0x8, P0 ;  /* 0x000000080b00780c */ /* 0x040fe20000704270 */
[----:B------:R-:W-:Y:S01]  /*6320*/  IMAD.X R19, R16, 0x1, R23, P4 ;  /* 0x0000000110137824 */ /* 0x000fe200020e0617 */
[----:B------:R-:W-:Y:S01]  /*6330*/  @P5 STG.E desc[UR14][R28.64], R73 ;  /* 0x000000491c005986 */ /* 0x000fe2000c10190e */
[----:B------:R-:W-:-:S02]  /*6340*/  ISETP.GT.AND P4, PT, R11, RZ, P1 ;  /* 0x000000ff0b00720c */ /* 0x000fc40000f84270 */
[----:B-1----:R-:W-:Y:S01]  /*6350*/  IADD3 R20, P5, R17, R24, RZ ;  /* 0x0000001811147210 */ /* 0x002fe20007fbe0ff */
[----:B------:R1:W-:Y:S01]  /*6360*/  @P2 STG.E desc[UR14][R18.64], R33 ;  /* 0x0000002112002986 */ /* 0x0003e2000c10190e */
[----:B------:R-:W-:Y:S01]  /*6370*/  IADD3 R22, P6, R15, R26, RZ ;  /* 0x0000001a0f167210 */ /* 0x000fe20007fde0ff */
[-C--:B0-----:R-:W-:Y:S01]  /*6380*/  FMUL R31, R76, R9.reuse ;  /* 0x000000094c1f7220 */ /* 0x081fe20000400000 */
[----:B------:R-:W-:Y:S01]  /*6390*/  ISETP.GT.AND P2, PT, R13, 0x69, PT ;  /* 0x000000690d00780c */ /* 0x000fe20003f44270 */
[----:B------:R-:W-:Y:S01]  /*63a0*/  IMAD.X R21, R16, 0x1, R25, P5 ;  /* 0x0000000110157824 */ /* 0x000fe200028e0619 */
[C---:B------:R-:W-:Y:S01]  /*63b0*/  ISETP.GT.AND P1, PT, R11.reuse, 0x8, P1 ;  /* 0x000000080b00780c */ /* 0x040fe20000f24270 */
[----:B------:R-:W-:Y:S01]  /*63c0*/  IMAD.X R23, R14, 0x1, R27, P6 ;  /* 0x000000010e177824 */ /* 0x000fe200030e061b */
[----:B------:R-:W-:Y:S02]  /*63d0*/  ISETP.GT.AND P5, PT, R11, RZ, P2 ;  /* 0x000000ff0b00720c */ /* 0x000fe400017a4270 */
[----:B------:R0:W-:Y:S01]  /*63e0*/  @P0 STG.E desc[UR14][R20.64], R75 ;  /* 0x0000004b14000986 */ /* 0x0001e2000c10190e */
[----:B------:R-:W-:Y:S01]  /*63f0*/  IADD3 R24, P0, R15, R28, RZ ;  /* 0x0000001c0f187210 */ /* 0x000fe20007f1e0ff */
[----:B-1----:R-:W-:-:S02]  /*6400*/  FMUL R33, R78, R9 ;  /* 0x000000094e217220 */ /* 0x002fc40000400000 */
[----:B------:R1:W-:Y:S01]  /*6410*/  @P4 STG.E desc[UR14][R22.64], R31 ;  /* 0x0000001f16004986 */ /* 0x0003e2000c10190e */
[----:B------:R-:W-:Y:S01]  /*6420*/  IADD3 R18, P4, R17, R26, RZ ;  /* 0x0000001a11127210 */ /* 0x000fe20007f9e0ff */
[----:B------:R-:W-:Y:S01]  /*6430*/  IMAD.X R25, R14, 0x1, R29, P0 ;  /* 0x000000010e197824 */ /* 0x000fe200000e061d */
[----:B------:R-:W-:Y:S02]  /*6440*/  ISETP.GT.AND P0, PT, R13, 0x70, PT ;  /* 0x000000700d00780c */ /* 0x000fe40003f04270 */
[----:B------:R-:W-:Y:S01]  /*6450*/  ISETP.GT.AND P2, PT, R11, 0x8, P2 ;  /* 0x000000080b00780c */ /* 0x000fe20001744270 */
[C---:B------:R-:W-:Y:S01]  /*6460*/  IMAD.X R19, R16.reuse, 0x1, R27, P4 ;  /* 0x0000000110137824 */ /* 0x040fe200020e061b */
[----:B------:R-:W-:Y:S01]  /*6470*/  @P5 STG.E desc[UR14][R24.64], R77 ;  /* 0x0000004d18005986 */ /* 0x000fe2000c10190e */
[----:B0-----:R-:W-:Y:S02]  /*6480*/  IADD3 R20, P5, R17, R28, RZ ;  /* 0x0000001c11147210 */ /* 0x001fe40007fbe0ff */
[----:B------:R-:W-:Y:S01]  /*6490*/  ISETP.GT.AND P4, PT, R11, RZ, P0 ;  /* 0x000000ff0b00720c */ /* 0x000fe20000784270 */
[----:B------:R0:W-:Y:S01]  /*64a0*/  @P1 STG.E desc[UR14][R18.64], R33 ;  /* 0x0000002112001986 */ /* 0x0001e2000c10190e */
[----:B------:R-:W-:Y:S01]  /*64b0*/  ISETP.GT.AND P1, PT, R13, 0x71, PT ;  /* 0x000000710d00780c */ /* 0x000fe20003f24270 */
[----:B------:R-:W-:Y:S01]  /*64c0*/  IMAD.X R21, R16, 0x1, R29, P5 ;  /* 0x0000000110157824 */ /* 0x000fe200028e061d */
[----:B------:R-:W-:Y:S01]  /*64d0*/  IADD3 R26, P6, R15, R22, RZ ;  /* 0x000000160f1a7210 */ /* 0x000fe20007fde0ff */
[----:B-1----:R-:W-:Y:S01]  /*64e0*/  FMUL R31, R80, R9 ;  /* 0x00000009501f7220 */ /* 0x002fe20000400000 */
[----:B------:R-:W-:-:S02]  /*64f0*/  ISETP.GT.AND P5, PT, R11, RZ, P1 ;  /* 0x000000ff0b00720c */ /* 0x000fc40000fa4270 */
[----:B------:R1:W-:Y:S01]  /*6500*/  @P2 STG.E desc[UR14][R20.64], R79 ;  /* 0x0000004f14002986 */ /* 0x0003e2000c10190e */
[----:B------:R-:W-:Y:S01]  /*6510*/  IMAD.X R27, R14, 0x1, R23, P6 ;  /* 0x000000010e1b7824 */ /* 0x000fe200030e0617 */
[----:B------:R-:W-:Y:S02]  /*6520*/  ISETP.GT.AND P6, PT, R11, 0x8, P0 ;  /* 0x000000080b00780c */ /* 0x000fe400007c4270 */
[----:B------:R-:W-:Y:S01]  /*6530*/  IADD3 R28, P0, R15, R24, RZ ;  /* 0x000000180f1c7210 */ /* 0x000fe20007f1e0ff */
[----:B0-----:R-:W-:Y:S01]  /*6540*/  FMUL R33, R82, R9 ;  /* 0x0000000952217220 */ /* 0x001fe20000400000 */
[----:B------:R0:W-:Y:S01]  /*6550*/  @P4 STG.E desc[UR14][R26.64], R31 ;  /* 0x0000001f1a004986 */ /* 0x0001e2000c10190e */
[----:B------:R-:W-:Y:S02]  /*6560*/  IADD3 R18, P2, R17, R22, RZ ;  /* 0x0000001611127210 */ /* 0x000fe40007f5e0ff */
[----:B------:R-:W-:Y:S01]  /*6570*/  IMAD.X R29, R14, 0x1, R25, P0 ;  /* 0x000000010e1d7824 */ /* 0x000fe200000e0619 */
[----:B------:R-:W-:-:S02]  /*6580*/  ISETP.GT.AND P0, PT, R13, 0x78, PT ;  /* 0x000000780d00780c */ /* 0x000fc40003f04270 */
[----:B-1----:R-:W-:Y:S01]  /*6590*/  IADD3 R20, P4, R17, R24, RZ ;  /* 0x0000001811147210 */ /* 0x002fe20007f9e0ff */
[C---:B------:R-:W-:Y:S01]  /*65a0*/  IMAD.X R19, R16.reuse, 0x1, R23, P2 ;  /* 0x0000000110137824 */ /* 0x040fe200010e0617 */
[----:B------:R1:W-:Y:S01]  /*65b0*/  @P5 STG.E desc[UR14][R28.64], R81 ;  /* 0x000000511c005986 */ /* 0x0003e2000c10190e */
[-C--:B------:R-:W-:Y:S02]  /*65c0*/  IADD3 R22, P5, R15, R26.reuse, RZ ;  /* 0x0000001a0f167210 */ /* 0x080fe40007fbe0ff */
[----:B------:R-:W-:Y:S01]  /*65d0*/  IMAD.X R21, R16, 0x1, R25, P4 ;  /* 0x0000000110157824 */ /* 0x000fe200020e0619 */
[----:B0-----:R-:W-:Y:S01]  /*65e0*/  IADD3 R26, P4, R17, R26, RZ ;  /* 0x0000001a111a7210 */ /* 0x001fe20007f9e0ff */
[----:B------:R1:W-:Y:S01]  /*65f0*/  @P6 STG.E desc[UR14][R18.64], R33 ;  /* 0x0000002112006986 */ /* 0x0003e2000c10190e */
[----:B------:R-:W-:Y:S01]  /*6600*/  ISETP.GT.AND P2, PT, R13, 0x79, PT ;  /* 0x000000790d00780c */ /* 0x000fe20003f44270 */
[--C-:B------:R-:W-:Y:S01]  /*6610*/  IMAD.X R23, R14, 0x1, R27.reuse, P5 ;  /* 0x000000010e177824 */ /* 0x100fe200028e061b */
[C---:B------:R-:W-:Y:S01]  /*6620*/  ISETP.GT.AND P1, PT, R11.reuse, 0x8, P1 ;  /* 0x000000080b00780c */ /* 0x040fe20000f24270 */
[----:B------:R-:W-:Y:S01]  /*6630*/  IMAD.X R27, R16, 0x1, R27, P4 ;  /* 0x00000001101b7824 */ /* 0x000fe200020e061b */
[----:B------:R-:W-:Y:S01]  /*6640*/  ISETP.GT.AND P6, PT, R11, RZ, P0 ;  /* 0x000000ff0b00720c */ /* 0x000fe200007c4270 */
[----:B------:R-:W-:Y:S01]  /*6650*/  FMUL R13, R86, R9 ;  /* 0x00000009560d7220 */ /* 0x000fe20000400000 */
[----:B------:R-:W-:-:S02]  /*6660*/  IADD3 R24, P5, R15, R28, RZ ;  /* 0x0000001c0f187210 */ /* 0x000fc40007fbe0ff */
[C---:B------:R-:W-:Y:S02]  /*6670*/  ISETP.GT.AND P4, PT, R11.reuse, RZ, P2 ;  /* 0x000000ff0b00720c */ /* 0x040fe40001784270 */
[C---:B------:R-:W-:Y:S01]  /*6680*/  ISETP.GT.AND P0, PT, R11.reuse, 0x8, P0 ;  /* 0x000000080b00780c */ /* 0x040fe20000704270 */
[--C-:B------:R-:W-:Y:S01]  /*6690*/  IMAD.X R25, R14, 0x1, R29.reuse, P5 ;  /* 0x000000010e197824 */ /* 0x100fe200028e061d */
[----:B------:R-:W-:Y:S01]  /*66a0*/  ISETP.GT.AND P2, PT, R11, 0x8, P2 ;  /* 0x000000080b00780c */ /* 0x000fe20001744270 */
[----:B------:R-:W-:Y:S01]  /*66b0*/  FMUL R11, R84, R9 ;  /* 0x00000009540b7220 */ /* 0x000fe20000400000 */
[----:B------:R-:W-:Y:S01]  /*66c0*/  IADD3 R14, P5, R17, R28, RZ ;  /* 0x0000001c110e7210 */ /* 0x000fe20007fbe0ff */
[----:B------:R1:W-:Y:S04]  /*66d0*/  @P1 STG.E desc[UR14][R20.64], R83 ;  /* 0x0000005314001986 */ /* 0x0003e8000c10190e */
[----:B------:R-:W-:Y:S01]  /*66e0*/  IMAD.X R15, R16, 0x1, R29, P5 ;  /* 0x00000001100f7824 */ /* 0x000fe200028e061d */
[----:B------:R1:W-:Y:S04]  /*66f0*/  @P6 STG.E desc[UR14][R22.64], R11 ;  /* 0x0000000b16006986 */ /* 0x0003e8000c10190e */
[----:B------:R1:W-:Y:S04]  /*6700*/  @P4 STG.E desc[UR14][R24.64], R85 ;  /* 0x0000005518004986 */ /* 0x0003e8000c10190e */
[----:B------:R1:W-:Y:S04]  /*6710*/  @P0 STG.E desc[UR14][R26.64], R13 ;  /* 0x0000000d1a000986 */ /* 0x0003e8000c10190e */
[----:B------:R1:W-:Y:S02]  /*6720*/  @P2 STG.E desc[UR14][R14.64], R87 ;  /* 0x000000570e002986 */ /* 0x0003e4000c10190e */
.L_x_150:
[----:B------:R-:W-:Y:S05]  /*6730*/  BSYNC B0 ;  /* 0x0000000000007941 */ /* 0x000fea0003800000 */
.L_x_26:
[----:B------:R-:W-:Y:S01]  /*6740*/  ULDC UR8, c[0x0][0xc] ;  /* 0x0000030000087ab9 */ /* 0x000fe20000000800 */
[----:B------:R-:W-:Y:S01]  /*6750*/  ULDC UR9, c[0x0][0x10] ;  /* 0x0000040000097ab9 */ /* 0x000fe20000000800 */
[----:B-1----:R-:W1:Y:S01]  /*6760*/  LDC R11, c[0x0][0x14] ;  /* 0x00000500ff0b7b82 */ /* 0x002e620000000800 */
[----:B------:R-:W-:Y:S01]  /*6770*/  UIMAD.WIDE.U32 UR8, UR8, UR9, URZ ;  /* 0x00000009080872a5 */ /* 0x000fe2000f8e003f */
[----:B----4-:R-:W-:Y:S02]  /*6780*/  IMAD.MOV.U32 R20, RZ, RZ, -0x1 ;  /* 0xffffffffff147424 */ /* 0x010fe400078e00ff */
[----:B0-2---:R-:W-:-:S03]  /*6790*/  IMAD.MOV.U32 R14, RZ, RZ, -0x1 ;  /* 0xffffffffff0e7424 */ /* 0x005fc600078e00ff */
[----:B-1----:R-:W-:-:S04]  /*67a0*/  IMAD.WIDE.U32 R2, R11, UR8, R2 ;  /* 0x000000080b027c25 */ /* 0x002fc8000f8e0002 */
[----:B------:R-:W-:Y:S01]  /*67b0*/  IMAD R11, R11, UR9, RZ ;  /* 0x000000090b0b7c24 */ /* 0x000fe2000f8e02ff */
[----:B------:R-:W-:Y:S02]  /*67c0*/  ULDC.64 UR8, c[0x0][0x750] ;  /* 0x0001d40000087ab9 */ /* 0x000fe40000000a00 */
[----:B------:R-:W-:Y:S01]  /*67d0*/  ISETP.GE.U32.AND P0, PT, R2, UR8, PT ;  /* 0x0000000802007c0c */ /* 0x000fe2000bf06070 */
[--C-:B------:R-:W-:Y:S01]  /*67e0*/  IMAD.IADD R3, R3, 0x1, R11.reuse ;  /* 0x0000000103037824 */ /* 0x100fe200078e020b */
[----:B------:R-:W-:-:S04]  /*67f0*/  PRMT R11, RZ, 0x7610, R11 ;  /* 0x00007610ff0b7816 */ /* 0x000fc8000000000b */
[----:B------:R-:W-:-:S13]  /*6800*/  ISETP.GE.U32.AND.EX P0, PT, R3, UR9, PT, P0 ;  /* 0x0000000903007c0c */ /* 0x000fda000bf06100 */
[----:B------:R-:W-:Y:S05]  /*6810*/  @P0 BRA `(.L_x_151) ;  /* 0x0000000400640947 */ /* 0x000fea0003800000 */
[----:B---3--:R-:W0:Y:S01]  /*6820*/  S2R R24, SR_CTAID.X ;  /* 0x0000000000187919 */ /* 0x008e220000002500 */
[----:B------:R-:W1:Y:S01]  /*6830*/  LDC.64 R18, c[0x0][0x728] ;  /* 0x0001ca00ff127b82 */ /* 0x000e620000000a00 */
[----:B------:R-:W-:Y:S01]  /*6840*/  ULDC UR7, c[0x0][0x150] ;  /* 0x0000540000077ab9 */ /* 0x000fe20000000800 */
[----:B------:R-:W-:Y:S01]  /*6850*/  IMAD.MOV.U32 R16, RZ, RZ, R2 ;  /* 0x000000ffff107224 */ /* 0x000fe200078e0002 */
[----:B------:R-:W2:Y:S01]  /*6860*/  S2R R26, SR_CTAID.Y ;  /* 0x00000000001a7919 */ /* 0x000ea20000002600 */
[----:B------:R-:W-:-:S04]  /*6870*/  IMAD.MOV.U32 R17, RZ, RZ, R3 ;  /* 0x000000ffff117224 */ /* 0x000fc800078e0003 */
[----:B------:R-:W3:Y:S08]  /*6880*/  LDC R27, c[0x0][0x144] ;  /* 0x00005100ff1b7b82 */ /* 0x000ef00000000800 */
[----:B------:R-:W4:Y:S08]  /*6890*/  LDC R20, c[0x0][0x730] ;  /* 0x0001cc00ff147b82 */ /* 0x000f300000000800 */
[----:B------:R-:W2:Y:S01]  /*68a0*/  LDC.64 R22, c[0x0][0x720] ;  /* 0x0001c800ff167b82 */ /* 0x000ea20000000a00 */
[----:B-1----:R-:W-:-:S04]  /*68b0*/  ISETP.NE.U32.AND P0, PT, R18, RZ, PT ;  /* 0x000000ff1200720c */ /* 0x002fc80003f05070 */
[----:B------:R-:W-:Y:S02]  /*68c0*/  ISETP.NE.AND.EX P0, PT, R19, RZ, PT, P0 ;  /* 0x000000ff1300720c */ /* 0x000fe40003f05300 */
[----:B0-----:R-:W-:-:S05]  /*68d0*/  I2FP.F32.U32 R11, R24 ;  /* 0x00000018000b7245 */ /* 0x001fca0000201000 */
[----:B------:R-:W-:-:S04]  /*68e0*/  FMUL R11, R11, UR7 ;  /* 0x000000070b0b7c20 */ /* 0x000fc80008400000 */
[----:B------:R0:W1:Y:S02]  /*68f0*/  F2I.U32.TRUNC.NTZ R25, R11 ;  /* 0x0000000b00197305 */ /* 0x000064000020f000 */
[----:B---34-:R-:W-:Y:S05]  /*6900*/  @!P0 BRA `(.L_x_152) ;  /* 0x0000000000288947 */ /* 0x018fea0003800000 */
[----:B0-----:R-:W0:Y:S02]  /*6910*/  LDC R11, c[0x0][0x734] ;  /* 0x0001cd00ff0b7b82 */ /* 0x001e240000000800 */
        /* <DEDUP_REMOVED lines=9> */
.L_x_152:
[-CC-:B------:R-:W-:Y:S01]  /*69b0*/  SHF.R.U64 R21, R16, R20.reuse, R17.reuse ;  /* 0x0000001410157219 */ /* 0x180fe20000001211 */
[----:B------:R-:W3:Y:S01]  /*69c0*/  LDC.64 R32, c[0x0][0x740] ;  /* 0x0001d000ff207b82 */ /* 0x000ee20000000a00 */
[----:B0-----:R-:W-:Y:S01]  /*69d0*/  SHF.R.U32.HI R11, RZ, R20, R17 ;  /* 0x00000014ff0b7219 */ /* 0x001fe20000011611 */
[----:B-1----:R-:W-:Y:S01]  /*69e0*/  IMAD.MOV R25, RZ, RZ, -R25 ;  /* 0x000000ffff197224 */ /* 0x002fe200078e0a19 */
[----:B------:R-:W-:Y:S01]  /*69f0*/  IADD3 R15, P0, RZ, -R21, RZ ;  /* 0x80000015ff0f7210 */ /* 0x000fe20007f1e0ff */
[----:B------:R-:W-:Y:S02]  /*6a00*/  ULDC UR7, c[0x0][0x154] ;  /* 0x0000550000077ab9 */ /* 0x000fe40000000800 */
[----:B------:R-:W-:Y:S02]  /*6a10*/  IMAD R27, R27, R25, R24 ;  /* 0x000000191b1b7224 */ /* 0x000fe400078e0218 */
[----:B------:R-:W0:Y:S01]  /*6a20*/  LDC R16, c[0x0][0x718] ;  /* 0x0001c600ff107b82 */ /* 0x000e220000000800 */
[----:B------:R-:W-:-:S02]  /*6a30*/  IMAD.X R11, RZ, RZ, ~R11, P0 ;  /* 0x000000ffff0b7224 */ /* 0x000fc400000e0e0b */
[----:B--2---:R-:W-:-:S04]  /*6a40*/  IMAD.WIDE.U32 R12, R15, R22, R2 ;  /* 0x000000160f0c7225 */ /* 0x004fc800078e0002 */
[----:B------:R-:W-:Y:S01]  /*6a50*/  IMAD R14, R11, R22, RZ ;  /* 0x000000160b0e7224 */ /* 0x000fe200078e02ff */
[----:B------:R-:W1:Y:S03]  /*6a60*/  LDC R28, c[0x0][0x708] ;  /* 0x0001c200ff1c7b82 */ /* 0x000e660000000800 */
[----:B------:R-:W-:Y:S02]  /*6a70*/  IMAD R11, R15, R23, R14 ;  /* 0x000000170f0b7224 */ /* 0x000fe400078e020e */
[----:B------:R-:W-:Y:S02]  /*6a80*/  IMAD.MOV.U32 R15, RZ, RZ, 0x1 ;  /* 0x00000001ff0f7424 */ /* 0x000fe400078e00ff */
[----:B------:R-:W-:Y:S01]  /*6a90*/  IMAD.IADD R11, R13, 0x1, R11 ;  /* 0x000000010d0b7824 */ /* 0x000fe200078e020b */
[----:B------:R-:W2:Y:S01]  /*6aa0*/  LDC R30, c[0x0][0x758] ;  /* 0x0001d600ff1e7b82 */ /* 0x000ea20000000800 */
[----:B------:R-:W-:-:S02]  /*6ab0*/  I2FP.F32.U32 R13, R26 ;  /* 0x0000001a000d7245 */ /* 0x000fc40000201000 */
[----:B---3--:R-:W-:-:S03]  /*6ac0*/  ISETP.NE.U32.AND P0, PT, R32, RZ, PT ;  /* 0x000000ff2000720c */ /* 0x008fc60003f05070 */
[----:B------:R-:W-:Y:S01]  /*6ad0*/  FMUL R14, R13, UR7 ;  /* 0x000000070d0e7c20 */ /* 0x000fe20008400000 */
[----:B------:R-:W-:Y:S01]  /*6ae0*/  ISETP.NE.AND.EX P0, PT, R33, RZ, PT, P0 ;  /* 0x000000ff2100720c */ /* 0x000fe20003f05300 */
[----:B------:R-:W3:Y:S01]  /*6af0*/  LDC R25, c[0x0][0x148] ;  /* 0x00005200ff197b82 */ /* 0x000ee20000000800 */
[-CC-:B0-----:R-:W-:Y:S01]  /*6b00*/  SHF.R.U64 R20, R12, R16.reuse, R11.reuse ;  /* 0x000000100c147219 */ /* 0x181fe2000000120b */
[----:B------:R0:W4:Y:S01]  /*6b10*/  F2I.U32.TRUNC.NTZ R23, R14 ;  /* 0x0000000e00177305 */ /* 0x000122000020f000 */
[----:B------:R-:W-:Y:S01]  /*6b20*/  SHF.R.U32.HI R11, RZ, R16, R11 ;  /* 0x00000010ff0b7219 */ /* 0x000fe2000001160b */
[----:B------:R-:W-:-:S04]  /*6b30*/  IMAD.MOV.U32 R13, RZ, RZ, -0x1 ;  /* 0xffffffffff0d7424 */ /* 0x000fc800078e00ff */
[----:B------:R-:W0:Y:S01]  /*6b40*/  LDC R24, c[0x0][0x700] ;  /* 0x0001c000ff187b82 */ /* 0x000e220000000800 */
[-CC-:B-1----:R-:W-:Y:S02]  /*6b50*/  SHF.R.U64 R18, R20, R28.reuse, R11.reuse ;  /* 0x0000001c14127219 */ /* 0x182fe4000000120b */
[----:B------:R-:W-:-:S05]  /*6b60*/  SHF.R.U32.HI R11, RZ, R28, R11 ;  /* 0x0000001cff0b7219 */ /* 0x000fca000001160b */
[----:B------:R-:W1:Y:S01]  /*6b70*/  LDC R31, c[0x0][0x748] ;  /* 0x0001d200ff1f7b82 */ /* 0x000e620000000800 */
[-C--:B--2---:R-:W-:Y:S02]  /*6b80*/  SHF.L.U32 R12, R13, R30.reuse, RZ ;  /* 0x0000001e0d0c7219 */ /* 0x084fe400000006ff */
[-CC-:B------:R-:W-:Y:S02]  /*6b90*/  SHF.R.U64 R22, R18, R30.reuse, R11.reuse ;  /* 0x0000001e12167219 */ /* 0x180fe4000000120b */
[----:B------:R-:W-:Y:S02]  /*6ba0*/  SHF.R.U32.HI R13, RZ, R30, R11 ;  /* 0x0000001eff0d7219 */ /* 0x000fe4000001160b */
[----:B------:R-:W-:Y:S01]  /*6bb0*/  LOP3.LUT R29, RZ, R12, RZ, 0x33, !PT ;  /* 0x0000000cff1d7212 */ /* 0x000fe200078e33ff */
[----:B------:R-:W2:Y:S01]  /*6bc0*/  LDC R34, c[0x0][0x738] ;  /* 0x0001ce00ff227b82 */ /* 0x000ea20000000800 */
[----:B------:R-:W-:Y:S01]  /*6bd0*/  SHF.L.U32 R30, R15, R30, RZ ;  /* 0x0000001e0f1e7219 */ /* 0x000fe200000006ff */
[----:B------:R-:W-:-:S06]  /*6be0*/  IMAD.MOV.U32 R12, RZ, RZ, R22 ;  /* 0x000000ffff0c7224 */ /* 0x000fcc00078e0016 */
[----:B------:R-:W0:Y:S01]  /*6bf0*/  LDC R35, c[0x0][0x710] ;  /* 0x0001c400ff237b82 */ /* 0x000e220000000800 */
[----:B----4-:R-:W-:Y:S05]  /*6c00*/  @!P0 BRA `(.L_x_153) ;  /* 0x0000000000288947 */ /* 0x010fea0003800000 */
[----:B------:R-:W4:Y:S02]  /*6c10*/  LDC R11, c[0x0][0x74c] ;  /* 0x0001d300ff0b7b82 */ /* 0x000f240000000800 */
[----:B----4-:R-:W-:-:S05]  /*6c20*/  IADD3 R11, P0, R22, R11, RZ ;  /* 0x0000000b160b7210 */ /* 0x010fca0007f1e0ff */
[----:B------:R-:W-:-:S04]  /*6c30*/  IMAD.X R19, RZ, RZ, R13, P0 ;  /* 0x000000ffff137224 */ /* 0x000fc800000e060d */
[----:B------:R-:W-:-:S04]  /*6c40*/  IMAD.WIDE.U32 R12, R19, R32, RZ ;  /* 0x00000020130c7225 */ /* 0x000fc800078e00ff */
[----:B0-----:R-:W-:-:S04]  /*6c50*/  IMAD.WIDE.U32 R14, P0, R11, R33, R12 ;  /* 0x000000210b0e7225 */ /* 0x001fc8000780000c */
[----:B------:R-:W-:-:S04]  /*6c60*/  IMAD.WIDE.U32 R12, R11, R32, RZ ;  /* 0x000000200b0c7225 */ /* 0x000fc800078e00ff */
[----:B------:R-:W-:Y:S01]  /*6c70*/  IMAD.X R17, RZ, RZ, RZ, P0 ;  /* 0x000000ffff117224 */ /* 0x000fe200000e06ff */
[----:B------:R-:W-:Y:S01]  /*6c80*/  IADD3 RZ, P0, R13, R14, RZ ;  /* 0x0000000e0dff7210 */ /* 0x000fe20007f1e0ff */
[----:B------:R-:W-:-:S04]  /*6c90*/  IMAD.MOV.U32 R16, RZ, RZ, R15 ;  /* 0x000000ffff107224 */ /* 0x000fc800078e000f */
[----:B------:R-:W-:-:S08]  /*6ca0*/  IMAD.WIDE.U32.X R12, R19, R33, R16, P0 ;  /* 0x00000021130c7225 */ /* 0x000fd000000e0410 */
.L_x_153:
[----:B-1----:R-:W-:Y:S01]  /*6cb0*/  SHF.R.U64 R11, R12, R31, R13 ;  /* 0x0000001f0c0b7219 */ /* 0x002fe2000000120d */
[----:B0-----:R-:W-:Y:S01]  /*6cc0*/  VIADD R15, R24, 0xffffffff ;  /* 0xffffffff180f7836 */ /* 0x001fe20000000000 */
[----:B------:R-:W-:Y:S01]  /*6cd0*/  LOP3.LUT R12, R18, R29, RZ, 0xc0, !PT ;  /* 0x0000001d120c7212 */ /* 0x000fe200078ec0ff */
[----:B------:R-:W-:Y:S02]  /*6ce0*/  IMAD.MOV R23, RZ, RZ, -R23 ;  /* 0x000000ffff177224 */ /* 0x000fe400078e0a17 */
[----:B------:R-:W-:Y:S01]  /*6cf0*/  IMAD.MOV R13, RZ, RZ, -R11 ;  /* 0x000000ffff0d7224 */ /* 0x000fe200078e0a0b */
[----:B------:R-:W-:Y:S01]  /*6d00*/  LOP3.LUT R20, R20, R15, RZ, 0xc0, !PT ;  /* 0x0000000f14147212 */ /* 0x000fe200078ec0ff */
[----:B------:R-:W-:Y:S02]  /*6d10*/  IMAD R12, R30, R11, R12 ;  /* 0x0000000b1e0c7224 */ /* 0x000fe400078e020c */
[----:B---3--:R-:W-:Y:S02]  /*6d20*/  @P3 IMAD R27, R25, R23, R26 ;  /* 0x00000017191b3224 */ /* 0x008fe400078e021a */
[----:B--2---:R-:W-:-:S02]  /*6d30*/  IMAD R11, R13, R34, R22 ;  /* 0x000000220d0b7224 */ /* 0x004fc400078e0216 */
[----:B------:R-:W-:Y:S02]  /*6d40*/  IMAD R12, R12, R35, R27 ;  /* 0x000000230c0c7224 */ /* 0x000fe400078e021b */
[----:B------:R-:W-:Y:S02]  /*6d50*/  IMAD.MOV.U32 R14, RZ, RZ, 0x1 ;  /* 0x00000001ff0e7424 */ /* 0x000fe400078e00ff */
[----:B------:R-:W-:-:S03]  /*6d60*/  IMAD R13, R11, R24, R20 ;  /* 0x000000180b0d7224 */ /* 0x000fc600078e0214 */
[----:B------:R-:W-:Y:S01]  /*6d70*/  PRMT R11, R14, 0x7610, R11 ;  /* 0x000076100e0b7816 */ /* 0x000fe2000000000b */
[----:B------:R-:W-:Y:S01]  /*6d80*/  IMAD.MOV.U32 R14, RZ, RZ, R21 ;  /* 0x000000ffff0e7224 */ /* 0x000fe200078e0015 */
[----:B------:R-:W-:Y:S02]  /*6d90*/  SEL R20, R13, R12, !P3 ;  /* 0x0000000c0d147207 */ /* 0x000fe40005800000 */
[----:B------:R-:W-:-:S07]  /*6da0*/  SEL R12, R12, R13, !P3 ;  /* 0x0000000d0c0c7207 */ /* 0x000fce0005800000 */
.L_x_151:
[----:B------:R-:W-:Y:S01]  /*6db0*/  LOP3.LUT P0, RZ, R11, 0xff, RZ, 0xc0, !PT ;  /* 0x000000ff0bff7812 */ /* 0x000fe2000780c0ff */
[----:B------:R-:W-:-:S12]  /*6dc0*/  IMAD.MOV.U32 R16, RZ, RZ, R12 ;  /* 0x000000ffff107224 */ /* 0x000fd800078e000c */
[----:B------:R-:W-:Y:S05]  /*6dd0*/  @P0 BRA `(.L_x_154) ;  /* 0xffffffa400380947 */ /* 0x000fea000383ffff */
[----:B------:R-:W-:Y:S05]  /*6de0*/  EXIT ;  /* 0x000000000000794d */ /* 0x000fea0003800000 */
.L_x_8:
[----:B0-----:R-:W-:Y:S01]  /*6df0*/  ULDC.64 UR4, c[0x0][0x750] ;  /* 0x0001d40000047ab9 */ /* 0x001fe20000000a00 */
        /* <DEDUP_REMOVED lines=25> */
.L_x_156:
[----:B------:R-:W0:Y:S01]  /*6f90*/  LDC.64 R28, c[0x0][0x740] ;  /* 0x0001d000ff1c7b82 */ /* 0x000e220000000a00 */
[-CC-:B------:R-:W-:Y:S01]  /*6fa0*/  SHF.R.U64 R18, R16, R8.reuse, R17.reuse ;  /* 0x0000000810127219 */ /* 0x180fe20000001211 */
[----:B------:R-:W-:Y:S01]  /*6fb0*/  IMAD.MOV.U32 R27, RZ, RZ, 0x1 ;  /* 0x00000001ff1b7424 */ /* 0x000fe200078e00ff */
[----:B------:R-:W-:Y:S02]  /*6fc0*/  SHF.R.U32.HI R5, RZ, R8, R17 ;  /* 0x00000008ff057219 */ /* 0x000fe40000011611 */
[----:B------:R-:W-:-:S03]  /*6fd0*/  IADD3 R15, P0, RZ, -R18, RZ ;  /* 0x80000012ff0f7210 */ /* 0x000fc60007f1e0ff */
[----:B------:R-:W1:Y:S02]  /*6fe0*/  LDC R14, c[0x0][0x718] ;  /* 0x0001c600ff0e7b82 */ /* 0x000e640000000800 */
[----:B------:R-:W-:Y:S02]  /*6ff0*/  IMAD.X R5, RZ, RZ, ~R5, P0 ;  /* 0x000000ffff057224 */ /* 0x000fe400000e0e05 */
[----:B------:R-:W-:-:S04]  /*7000*/  IMAD.WIDE.U32 R6, R15, R24, R2 ;  /* 0x000000180f067225 */ /* 0x000fc800078e0002 */
[----:B------:R-:W2:Y:S01]  /*7010*/  LDC R16, c[0x0][0x708] ;  /* 0x0001c200ff107b82 */ /* 0x000ea20000000800 */
[----:B------:R-:W-:-:S04]  /*7020*/  IMAD R8, R5, R24, RZ ;  /* 0x0000001805087224 */ /* 0x000fc800078e02ff */
[----:B------:R-:W-:-:S03]  /*7030*/  IMAD R5, R15, R25, R8 ;  /* 0x000000190f057224 */ /* 0x000fc600078e0208 */
[----:B------:R-:W3:Y:S01]  /*7040*/  LDC R26, c[0x0][0x758] ;  /* 0x0001d600ff1a7b82 */ /* 0x000ee20000000800 */
[----:B------:R-:W-:Y:S01]  /*7050*/  IMAD.IADD R5, R7, 0x1, R5 ;  /* 0x0000000107057824 */ /* 0x000fe200078e0205 */
[----:B0-----:R-:W-:Y:S01]  /*7060*/  ISETP.NE.U32.AND P0, PT, R28, RZ, PT ;  /* 0x000000ff1c00720c */ /* 0x001fe20003f05070 */
[----:B------:R-:W-:-:S03]  /*7070*/  IMAD.MOV.U32 R7, RZ, RZ, -0x1 ;  /* 0xffffffffff077424 */ /* 0x000fc600078e00ff */
        /* <DEDUP_REMOVED lines=8> */
[-C--:B---3--:R-:W-:Y:S02]  /*7100*/  SHF.L.U32 R6, R7, R26.reuse, RZ ;  /* 0x0000001a07067219 */ /* 0x088fe400000006ff */
[--C-:B------:R-:W-:Y:S02]  /*7110*/  SHF.R.U64 R24, R20, R26, R5.reuse ;  /* 0x0000001a14187219 */ /* 0x100fe40000001205 */
[----:B------:R-:W-:Y:S02]  /*7120*/  LOP3.LUT R31, RZ, R6, RZ, 0x33, !PT ;  /* 0x00000006ff1f7212 */ /* 0x000fe400078e33ff */
[----:B------:R-:W-:Y:S01]  /*7130*/  SHF.R.U32.HI R7, RZ, R26, R5 ;  /* 0x0000001aff077219 */ /* 0x000fe20000011605 */
[----:B------:R-:W3:Y:S01]  /*7140*/  LDC R30, c[0x0][0x710] ;  /* 0x0001c400ff1e7b82 */ /* 0x000ee20000000800 */
[----:B------:R-:W-:Y:S01]  /*7150*/  IMAD.MOV.U32 R6, RZ, RZ, R24 ;  /* 0x000000ffff067224 */ /* 0x000fe200078e0018 */
[----:B------:R-:W-:Y:S06]  /*7160*/  @!P0 BRA `(.L_x_157) ;  /* 0x0000000000288947 */ /* 0x000fec0003800000 */
        /* <DEDUP_REMOVED lines=10> */
.L_x_157:
[----:B-1----:R-:W-:Y:S01]  /*7210*/  SHF.R.U64 R6, R6, R23, R7 ;  /* 0x0000001706067219 */ /* 0x002fe20000001207 */
[----:B0-----:R-:W-:Y:S01]  /*7220*/  VIADD R15, R21, 0xffffffff ;  /* 0xffffffff150f7836 */ /* 0x001fe20000000000 */
[----:B------:R-:W-:Y:S01]  /*7230*/  SHF.L.U32 R7, R27, R26, RZ ;  /* 0x0000001a1b077219 */ /* 0x000fe200000006ff */
[----:B------:R-:W-:Y:S01]  /*7240*/  @P3 IMAD R12, R13, R22, R10 ;  /* 0x000000160d0c3224 */ /* 0x000fe200078e020a */
[----:B------:R-:W-:Y:S01]  /*7250*/  LOP3.LUT R5, R20, R31, RZ, 0xc0, !PT ;  /* 0x0000001f14057212 */ /* 0x000fe200078ec0ff */
[----:B------:R-:W-:Y:S01]  /*7260*/  IMAD.MOV R11, RZ, RZ, -R6 ;  /* 0x000000ffff0b7224 */ /* 0x000fe200078e0a06 */
[----:B------:R-:W-:Y:S01]  /*7270*/  LOP3.LUT R8, R8, R15, RZ, 0xc0, !PT ;  /* 0x0000000f08087212 */ /* 0x000fe200078ec0ff */
[----:B------:R-:W-:Y:S02]  /*7280*/  IMAD.MOV.U32 R16, RZ, RZ, R18 ;  /* 0x000000ffff107224 */ /* 0x000fe400078e0012 */
[----:B------:R-:W-:Y:S02]  /*7290*/  IMAD R7, R7, R6, R5 ;  /* 0x0000000607077224 */ /* 0x000fe400078e0205 */
[----:B--2---:R-:W-:-:S02]  /*72a0*/  IMAD R5, R11, R25, R24 ;  /* 0x000000190b057224 */ /* 0x004fc400078e0218 */
[----:B---3--:R-:W-:Y:S02]  /*72b0*/  IMAD R6, R7, R30, R12 ;  /* 0x0000001e07067224 */ /* 0x008fe400078e020c */
[----:B------:R-:W-:Y:S02]  /*72c0*/  IMAD.MOV.U32 R7, RZ, RZ, 0x1 ;  /* 0x00000001ff077424 */ /* 0x000fe400078e00ff */
[----:B------:R-:W-:-:S03]  /*72d0*/  IMAD R11, R5, R21, R8 ;  /* 0x00000015050b7224 */ /* 0x000fc600078e0208 */
[----:B------:R-:W-:Y:S02]  /*72e0*/  PRMT R5, R7, 0x7610, R5 ;  /* 0x0000761007057816 */ /* 0x000fe40000000005 */
[----:B------:R-:W-:Y:S02]  /*72f0*/  SEL R7, R11, R6, !P3 ;  /* 0x000000060b077207 */ /* 0x000fe40005800000 */
[----:B------:R-:W-:-:S07]  /*7300*/  SEL R6, R6, R11, !P3 ;  /* 0x0000000b06067207 */ /* 0x000fce0005800000 */
.L_x_155:
[----:B------:R-:W-:-:S08]  /*7310*/  NOP ;  /* 0x0000000000007918 */ /* 0x000fd00000000000 */
[----:B------:R-:W0:-:S00]  /*7320*/  USETMAXREG.DEALLOC.CTAPOOL 0x28 ;  /* 0x00000028000079c8 */ /* 0x000e0000080e0500 */
[----:B0-----:R-:W-:-:S13]  /*7330*/  ISETP.NE.AND P0, PT, R9, RZ, PT ;  /* 0x000000ff0900720c */ /* 0x001fda0003f05270 */
[----:B------:R-:W-:Y:S05]  /*7340*/  @P0 EXIT ;  /* 0x000000000000094d */ /* 0x000fea0003800000 */
[----:B------:R-:W-:Y:S01]  /*7350*/  LOP3.LUT P0, RZ, R5, 0xff, RZ, 0xc0, !PT ;  /* 0x000000ff05ff7812 */ /* 0x000fe2000780c0ff */
[----:B------:R-:W-:Y:S02]  /*7360*/  IMAD.MOV.U32 R5, RZ, RZ, 0x1 ;  /* 0x00000001ff057424 */ /* 0x000fe400078e00ff */
[----:B------:R-:W-:-:S10]  /*7370*/  IMAD.MOV.U32 R17, RZ, RZ, RZ ;  /* 0x000000ffff117224 */ /* 0x000fd400078e00ff */
[----:B------:R-:W-:Y:S05]  /*7380*/  @!P0 BRA `(.L_x_158) ;  /* 0x0000000c006c8947 */ /* 0x000fea0003800000 */
[----:B------:R-:W0:Y:S01]  /*7390*/  LDC R5, c[0x0][0x28c] ;  /* 0x0000a300ff057b82 */ /* 0x000e220000000800 */
[----:B------:R-:W1:Y:S01]  /*73a0*/  S2R R11, SR_CgaCtaId ;  /* 0x00000000000b7919 */ /* 0x000e620000008800 */
[----:B------:R-:W-:Y:S01]  /*73b0*/  ULDC UR5, c[0x0][0x758] ;  /* 0x0001d60000057ab9 */ /* 0x000fe20000000800 */
[----:B------:R-:W-:Y:S01]  /*73c0*/  UMOV UR7, 0xffffffff ;  /* 0xffffffff00077882 */ /* 0x000fe20000000000 */
[----:B------:R-:W-:Y:S01]  /*73d0*/  ULDC UR6, c[0x0][0xc] ;  /* 0x0000030000067ab9 */ /* 0x000fe20000000800 */
[----:B------:R-:W-:Y:S01]  /*73e0*/  USHF.L.U32 UR9, UR7, UR5, URZ ;  /* 0x0000000507097299 */ /* 0x000fe2000800063f */
[----:B------:R-:W-:Y:S01]  /*73f0*/  BSSY B0, `(.L_x_158) ;  /* 0x00000d4000007945 */ /* 0x000fe20003800000 */
[----:B------:R-:W-:Y:S01]  /*7400*/  UMOV UR8, 0x1 ;  /* 0x0000000100087882 */ /* 0x000fe20000000000 */
[----:B------:R-:W-:Y:S01]  /*7410*/  ULDC UR7, c[0x0][0x10] ;  /* 0x0000040000077ab9 */ /* 0x000fe20000000800 */
[----:B------:R-:W-:Y:S01]  /*7420*/  USHF.L.U32 UR5, UR8, UR5, URZ ;  /* 0x0000000508057299 */ /* 0x000fe2000800063f */
[----:B------:R-:W-:Y:S01]  /*7430*/  IMAD.MOV.U32 R14, RZ, RZ, 0x1 ;  /* 0x00000001ff0e7424 */ /* 0x000fe200078e00ff */
[----:B------:R-:W-:Y:S01]  /*7440*/  UIMAD.WIDE.U32 UR6, UR6, UR7, URZ ;  /* 0x00000007060672a5 */ /* 0x000fe2000f8e003f */
[----:B------:R-:W-:Y:S01]  /*7450*/  LOP3.LUT R15, R4, 0x2, RZ, 0xfc, !PT ;  /* 0x00000002040f7812 */ /* 0x000fe200078efcff */
[----:B------:R-:W-:Y:S01]  /*7460*/  ULDC UR8, c[0x0][0x14] ;  /* 0x0000050000087ab9 */ /* 0x000fe20000000800 */
[----:B------:R-:W-:Y:S01]  /*7470*/  IMAD.MOV.U32 R17, RZ, RZ, RZ ;  /* 0x000000ffff117224 */ /* 0x000fe200078e00ff */
[----:B------:R-:W-:-:S02]  /*7480*/  UIMAD.WIDE.U32 UR30, UR6, UR8, URZ ;  /* 0x00000008061e72a5 */ /* 0x000fc4000f8e003f */
[----:B------:R-:W-:Y:S01]  /*7490*/  UIMAD UR13, UR7, UR8, URZ ;  /* 0x00000008070d72a4 */ /* 0x000fe2000f8e023f */
[----:B------:R-:W-:Y:S01]  /*74a0*/  ULDC UR4, c[0x0][0x700] ;  /* 0x0001c00000047ab9 */ /* 0x000fe20000000800 */
[----:B------:R-:W-:Y:S02]  /*74b0*/  ULOP3.LUT UR21, URZ, UR9, URZ, 0x33, !UPT ;  /* 0x000000093f157292 */ /* 0x000fe4000f8e333f */
[----:B------:R-:W-:Y:S01]  /*74c0*/  UIADD3 UR4, UR4, -0x1, URZ ;  /* 0xffffffff04047890 */ /* 0x000fe2000fffe03f */
[----:B0-----:R-:W-:Y:S01]  /*74d0*/  VIADD R5, R5, 0x3f ;  /* 0x0000003f05057836 */ /* 0x001fe20000000000 */
[----:B------:R-:W-:Y:S01]  /*74e0*/  UIADD3 UR13, UR31, UR13, URZ ;  /* 0x0000000d1f0d7290 */ /* 0x000fe2000fffe03f */
[----:B------:R-:W-:-:S03]  /*74f0*/  ULDC.64 UR32, c[0x0][0x198] ;  /* 0x0000660000207ab9 */ /* 0x000fc60000000a00 */
[----:B------:R-:W-:-:S04]  /*7500*/  SHF.R.S32.HI R8, RZ, 0x1f, R5 ;  /* 0x0000001fff087819 */ /* 0x000fc80000011405 */
[----:B------:R-:W-:Y:S01]  /*7510*/  LEA.HI R8, R8, R5, RZ, 0x6 ;  /* 0x0000000508087211 */ /* 0x000fe200078f30ff */
[C---:B-1----:R-:W-:Y:S02]  /*7520*/  IMAD.SHL.U32 R12, R11.reuse, 0x40, RZ ;  /* 0x000000400b0c7824 */ /* 0x042fe400078e00ff */
[----:B------:R-:W-:Y:S01]  /*7530*/  IMAD.MOV.U32 R5, RZ, RZ, 0x1 ;  /* 0x00000001ff057424 */ /* 0x000fe200078e00ff */
[----:B------:R-:W-:Y:S01]  /*7540*/  SHF.R.S32.HI R10, RZ, 0x6, R8 ;  /* 0x00000006ff0a7819 */ /* 0x000fe20000011408 */
[----:B------:R-:W-:Y:S01]  /*7550*/  IMAD.SHL.U32 R11, R11, 0x1000, RZ ;  /* 0x000010000b0b7824 */ /* 0x000fe200078e00ff */
[----:B------:R-:W-:-:S03]  /*7560*/  LOP3.LUT R12, R12, 0x40, RZ, 0xc0, !PT ;  /* 0x000000400c0c7812 */ /* 0x000fc600078ec0ff */
[----:B------:R-:W-:-:S07]  /*7570*/  VIADD R13, R10, 0x1 ;  /* 0x000000010a0d7836 */ /* 0x000fce0000000000 */
.L_x_169:
[----:B------:R-:W-:-:S03]  /*7580*/  UMOV UR6, 0xffffffff ;  /* 0xffffffff00067882 */ /* 0x000fc60000000000 */
[----:B------:R-:W-:Y:S05]  /*7590*/  BRA.DIV UR6, `(.L_x_159) ;  /* 0x0000001206747947 */ /* 0x000fea000b800000 */
[----:B------:R-:W-:-:S13]  /*75a0*/  ELECT P0, URZ, PT ;  /* 0x00000000003f782f */ /* 0x000fda0003800000 */
.L_x_185:
[----:B------:R-:W0:Y:S01]  /*75b0*/  LDC R8, c[0x0][0x28c] ;  /* 0x0000a300ff087b82 */ /* 0x000e220000000800 */
[----:B------:R-:W-:Y:S01]  /*75c0*/  BSSY B1, `(.L_x_160) ;  /* 0x0000045000017945 */ /* 0x000fe20003800000 */
[----:B0-----:R-:W-:-:S13]  /*75d0*/  ISETP.LT.OR P0, PT, R8, 0x1, !P0 ;  /* 0x000000010800780c */ /* 0x001fda0004701670 */
[----:B------:R-:W-:Y:S05]  /*75e0*/  @P0 BRA `(.L_x_161) ;  /* 0x0000000400080947 */ /* 0x000fea0003800000 */
[----:B------:R-:W-:Y:S01]  /*75f0*/  IMAD.SHL.U32 R19, R6, 0x80, RZ ;  /* 0x0000008006137824 */ /* 0x000fe200078e00ff */
[----:B------:R-:W-:Y:S01]  /*7600*/  CS2R R24, SRZ ;  /* 0x0000000000187805 */ /* 0x000fe2000001ff00 */
[----:B------:R-:W-:Y:S02]  /*7610*/  IMAD R20, R7, 0x80, R12 ;  /* 0x0000008007147824 */ /* 0x000fe400078e020c */
[----:B------:R-:W-:Y:S02]  /*7620*/  IMAD.MOV.U32 R23, RZ, RZ, RZ ;  /* 0x000000ffff177224 */ /* 0x000fe400078e00ff */
[----:B------:R-:W-:Y:S02]  /*7630*/  IMAD.MOV.U32 R6, RZ, RZ, R13 ;  /* 0x000000ffff067224 */ /* 0x000fe400078e000d */
[----:B------:R-:W-:Y:S02]  /*7640*/  IMAD.MOV.U32 R7, RZ, RZ, R5 ;  /* 0x000000ffff077224 */ /* 0x000fe400078e0005 */
[----:B------:R-:W-:-:S07]  /*7650*/  IMAD.MOV.U32 R8, RZ, RZ, R17 ;  /* 0x000000ffff087224 */ /* 0x000fce00078e0011 */
.L_x_164:
[----:B------:R-:W0:Y:S01]  /*7660*/  S2R R18, SR_CgaCtaId ;  /* 0x0000000000127919 */ /* 0x000e220000008800 */
[----:B------:R-:W-:Y:S02]  /*7670*/  MOV R9, 0x400 ;  /* 0x0000040000097802 */ /* 0x000fe40000000f00 */
[----:B------:R-:W-:Y:S02]  /*7680*/  LOP3.LUT P1, RZ, R0, 0x7f, RZ, 0xc0, !PT ;  /* 0x0000007f00ff7812 */ /* 0x000fe4000782c0ff */
[----:B0-----:R-:W-:Y:S02]  /*7690*/  LEA R21, R18, R9, 0x18 ;  /* 0x0000000912157211 */ /* 0x001fe400078ec0ff */
[----:B------:R-:W-:-:S09]  /*76a0*/  SHF.L.U32 R9, R7, 0x1f, RZ ;  /* 0x0000001f07097819 */ /* 0x000fd200000006ff */
[----:B------:R-:W0:Y:S01]  /*76b0*/  @!P1 LDC R18, c[0x0][0x640] ;  /* 0x00019000ff129b82 */ /* 0x000e220000000800 */
[----:B------:R-:W-:-:S04]  /*76c0*/  IMAD R22, R8, 0x8, R21 ;  /* 0x0000000808167824 */ /* 0x000fc800078e0215 */
[----:B------:R-:W1:Y:S02]  /*76d0*/  SYNCS.PHASECHK.TRANS64.TRYWAIT P0, [R22+URZ+0x48], R9 ;  /* 0x00004809160075a7 */ /* 0x000e64000800017f */
[----:B-1----:R-:W-:Y:S05]  /*76e0*/  @!P0 BRA `(.L_x_162) ;  /* 0x0000001000408947 */ /* 0x002fea0003800000 */
.L_x_186:
[----:B-1----:R-:W-:Y:S01]  /*76f0*/  PRMT R9, R15, 0x9910, RZ ;  /* 0x000099100f097816 */ /* 0x002fe200000000ff */
[----:B0-----:R0:W-:Y:S03]  /*7700*/  @!P1 SYNCS.ARRIVE.TRANS64 RZ, [R22+URZ], R18 ;  /* 0x0000001216ff99a7 */ /* 0x0011e6000800003f */
[----:B------:R-:W-:-:S13]  /*7710*/  ISETP.NE.AND P0, PT, R9, 0x2, PT ;  /* 0x000000020900780c */ /* 0x000fda0003f05270 */
[----:B0-----:R-:W-:Y:S05]  /*7720*/  @P0 BRA `(.L_x_163) ;  /* 0x0000000000040947 */ /* 0x001fea0003800000 */
[----:B------:R-:W-:Y:S01]  /*7730*/  BPT.TRAP 0x1 ;  /* 0x000000040000795c */ /* 0x000fe20000300000 */
.L_x_163:
[----:B------:R-:W-:Y:S01]  /*7740*/  IMAD.SHL.U32 R18, R8, 0x2000, RZ ;  /* 0x0000200008127824 */ /* 0x000fe200078e00ff */
[----:B------:R-:W-:Y:S01]  /*7750*/  R2UR UR25, R22 ;  /* 0x00000000161972ca */ /* 0x000fe200000e0000 */
[----:B------:R-:W-:Y:S01]  /*7760*/  IMAD R26, R8, 0x400, R21 ;  /* 0x00000400081a7824 */ /* 0x000fe200078e0215 */
[----:B------:R-:W-:Y:S01]  /*7770*/  R2UR UR28, R16 ;  /* 0x00000000101c72ca */ /* 0x000fe200000e0000 */
[----:B------:R-:W-:Y:S01]  /*7780*/  VIADD R6, R6, 0xffffffff ;  /* 0xffffffff06067836 */ /* 0x000fe20000000000 */
[----:B------:R-:W-:Y:S01]  /*7790*/  LOP3.LUT R9, R18, 0x1000, R11, 0xf8, !PT ;  /* 0x0000100012097812 */ /* 0x000fe200078ef80b */
[----:B------:R-:W-:Y:S01]  /*77a0*/  UIADD3 UR6, UP0, UR32, 0xf0, URZ ;  /* 0x000000f020067890 */ /* 0x000fe2000ff1e03f */
[----:B------:R-:W-:Y:S01]  /*77b0*/  R2UR UR16, R26 ;  /* 0x000000001a1072ca */ /* 0x000fe200000e0000 */
[----:B------:R-:W-:Y:S01]  /*77c0*/  UIADD3 UR14, UP1, UR32, 0x1f0, URZ ;  /* 0x000001f0200e7890 */ /* 0x000fe2000ff3e03f */
[----:B------:R-:W-:Y:S01]  /*77d0*/  IADD3 R18, R21, 0x180, R18 ;  /* 0x0000018015127810 */ /* 0x000fe20007ffe012 */
[----:B------:R-:W-:Y:S01]  /*77e0*/  IMAD R9, R9, 0x2, R21 ;  /* 0x0000000209097824 */ /* 0x000fe200078e0215 */
[----:B------:R-:W-:Y:S01]  /*77f0*/  R2UR UR27, R19 ;  /* 0x00000000131b72ca */ /* 0x000fe200000e0000 */
[----:B------:R-:W-:Y:S01]  /*7800*/  UIADD3 UR34, UP2, UR32, 0x2f0, URZ ;  /* 0x000002f020227890 */ /* 0x000fe2000ff5e03f */
[----:B------:R-:W-:Y:S01]  /*7810*/  R2UR UR24, R18 ;  /* 0x00000000121872ca */ /* 0x000fe200000e0000 */
[----:B------:R-:W-:Y:S01]  /*7820*/  UIADD3.X UR7, URZ, UR33, URZ, UP0, !UPT ;  /* 0x000000213f077290 */ /* 0x000fe200087fe43f */
[----:B------:R-:W-:Y:S01]  /*7830*/  R2UR UR8, R9 ;  /* 0x00000000090872ca */ /* 0x000fe200000e0000 */
[----:B------:R-:W-:Y:S01]  /*7840*/  UIADD3.X UR15, URZ, UR33, URZ, UP1, !UPT ;  /* 0x000000213f0f7290 */ /* 0x000fe20008ffe43f */
[----:B------:R-:W-:Y:S01]  /*7850*/  R2UR UR26, R24 ;  /* 0x00000000181a72ca */ /* 0x000fe200000e0000 */
[----:B------:R-:W-:Y:S01]  /*7860*/  VIADD R8, R8, 0x1 ;  /* 0x0000000108087836 */ /* 0x000fe20000000000 */
[----:B------:R-:W-:Y:S01]  /*7870*/  R2UR UR19, R25 ;  /* 0x00000000191372ca */ /* 0x000fe200000e0000 */
[----:B------:R-:W-:Y:S01]  /*7880*/  UIADD3 UR16, UR16, 0x36180, URZ ;  /* 0x0003618010107890 */ /* 0x000fe2000fffe03f */
[----:B------:R-:W-:Y:S01]  /*7890*/  R2UR UR10, R23 ;  /* 0x00000000170a72ca */ /* 0x000fe200000e0000 */
[----:B------:R-:W-:Y:S01]  /*78a0*/  UIADD3.X UR35, URZ, UR33, URZ, UP2, !UPT ;  /* 0x000000213f237290 */ /* 0x000fe200097fe43f */
[----:B------:R-:W-:Y:S01]  /*78b0*/  R2UR UR11, R20 ;  /* 0x00000000140b72ca */ /* 0x000fe200000e0000 */
[----:B------:R-:W-:Y:S01]  /*78c0*/  UMOV UR22, 0x0 ;  /* 0x0000000000167882 */ /* 0x000fe20000000000 */
[----:B------:R-:W-:Y:S01]  /*78d0*/  ISETP.GT.AND P1, PT, R6, 0x1, PT ;  /* 0x000000010600780c */ /* 0x000fe20003f24270 */
[----:B------:R-:W-:Y:S01]  /*78e0*/  UMOV UR23, 0x10000000 ;  /* 0x1000000000177882 */ /* 0x000fe20000000000 */
[----:B------:R-:W-:Y:S01]  /*78f0*/  ISETP.NE.AND P0, PT, R8, 0x9, PT ;  /* 0x000000090800780c */ /* 0x000fe20003f05270 */
[----:B------:R-:W-:Y:S01]  /*7900*/  UIADD3 UR8, UR8, 0x12180, URZ ;  /* 0x0001218008087890 */ /* 0x000fe2000fffe03f */
[----:B------:R-:W-:Y:S01]  /*7910*/  VIADD R25, R25, 0x1 ;  /* 0x0000000119197836 */ /* 0x000fe20000000000 */
[----:B------:R-:W-:Y:S01]  /*7920*/  UMOV UR17, UR25 ;  /* 0x0000001900117c82 */ /* 0x000fe20008000000 */
[----:B------:R-:W-:Y:S01]  /*7930*/  UMOV UR20, UR28 ;  /* 0x0000001c00147c82 */ /* 0x000fe20008000000 */
[----:B------:R-:W-:Y:S01]  /*7940*/  UMOV UR18, UR27 ;  /* 0x0000001b00127c82 */ /* 0x000fe20008000000 */
[----:B------:R0:W-:Y:S01]  /*7950*/  UTMALDG.3D [UR24], [UR6], desc[UR22] ;  /* 0x00001618060075b4 */ /* 0x0001e20008011000 */
[----:B------:R-:W-:Y:S01]  /*7960*/  UMOV UR29, 0x30000 ;  /* 0x00030000001d7882 */ /* 0x000fe20000000000 */
[----:B------:R-:W-:Y:S01]  /*7970*/  UMOV UR9, UR25 ;  /* 0x0000001900097c82 */ /* 0x000fe20008000000 */
[----:B------:R-:W-:Y:S01]  /*7980*/  UMOV UR12, UR28 ;  /* 0x0000001c000c7c82 */ /* 0x000fe20008000000 */
[----:B------:R-:W-:Y:S01]  /*7990*/  SEL R18, RZ, 0x1, P0 ;  /* 0x00000001ff127807 */ /* 0x000fe20000000000 */
[----:B------:R-:W-:Y:S01]  /*79a0*/  VIADD R24, R24, 0x20 ;  /* 0x0000002018187836 */ /* 0x000fe20000000000 */
[----:B------:R-:W-:Y:S01]  /*79b0*/  SEL R8, R8, RZ, P0 ;  /* 0x000000ff08087207 */ /* 0x000fe20000000000 */
[----:B------:R-:W-:Y:S01]  /*79c0*/  VIADD R23, R23, 0x40 ;  /* 0x0000004017177836 */ /* 0x000fe20000000000 */
[----:B------:R0:W-:Y:S01]  /*79d0*/  UTMALDG.3D [UR16], [UR14], desc[UR22] ;  /* 0x000016100e0075b4 */ /* 0x0001e20008011000 */
[----:B------:R-:W-:Y:S01]  /*79e0*/  LOP3.LUT R7, R7, R18, RZ, 0x3c, !PT ;  /* 0x0000001207077212 */ /* 0x000fe200078e3cff */
[----:B------:R0:W-:Y:S02]  /*79f0*/  UTMALDG.3D.MULTICAST [UR8], [UR34], UR29, desc[UR22] ;  /* 0x00001608220073b4 */ /* 0x0001e4000801181d */
[----:B0-----:R-:W-:Y:S05]  /*7a00*/  @P1 BRA `(.L_x_164) ;  /* 0xfffffffc00141947 */ /* 0x001fea000383ffff */
.L_x_161:
[----:B------:R-:W-:Y:S05]  /*7a10*/  BSYNC B1 ;  /* 0x0000000000017941 */ /* 0x000fea0003800000 */
.L_x_160:
[----:B------:R-:W-:Y:S01]  /*7a20*/  LOP3.LUT P1, RZ, R14, 0xff, RZ, 0xc0, !PT ;  /* 0x000000ff0eff7812 */ /* 0x000fe2000782c0ff */
[C---:B------:R-:W-:Y:S01]  /*7a30*/  IMAD.IADD R17, R10.reuse, 0x1, R17 ;  /* 0x000000010a117824 */ /* 0x040fe200078e0211 */
[----:B------:R-:W-:Y:S01]  /*7a40*/  ULDC.64 UR6, c[0x0][0x750] ;  /* 0x0001d40000067ab9 */ /* 0x000fe20000000a00 */
[C---:B------:R-:W-:Y:S01]  /*7a50*/  ISETP.GE.U32.AND P2, PT, R10.reuse, 0x9, PT ;  /* 0x000000090a00780c */ /* 0x040fe20003f46070 */
[----:B------:R-:W-:Y:S01]  /*7a60*/  BSSY B1, `(.L_x_165) ;  /* 0x000006a000017945 */ /* 0x000fe20003800000 */
[----:B------:R-:W-:Y:S01]  /*7a70*/  IMAD.MOV.U32 R16, RZ, RZ, -0x1 ;  /* 0xffffffffff107424 */ /* 0x000fe200078e00ff */
[----:B------:R-:W-:Y:S02]  /*7a80*/  ISETP.GT.U32.AND P0, PT, R17, 0x8, PT ;  /* 0x000000081100780c */ /* 0x000fe40003f04070 */
[----:B------:R-:W-:Y:S02]  /*7a90*/  PRMT R14, RZ, 0x7610, R14 ;  /* 0x00007610ff0e7816 */ /* 0x000fe4000000000e */
[----:B------:R-:W-:-:S03]  /*7aa0*/  ISETP.LT.U32.AND P0, PT, R10, 0x9, P0 ;  /* 0x000000090a00780c */ /* 0x000fc60000701070 */
[----:B------:R-:W0:Y:S01]  /*7ab0*/  @P1 S2R R7, SR_CgaCtaId ;  /* 0x0000000000071919 */ /* 0x000e220000008800 */
[----:B------:R-:W-:-:S04]  /*7ac0*/  @P1 MOV R6, 0x400 ;  /* 0x0000040000061802 */ /* 0x000fc80000000f00 */
[----:B0-----:R-:W-:Y:S01]  /*7ad0*/  @P1 LEA R8, R7, R6, 0x18 ;  /* 0x0000000607081211 */ /* 0x001fe200078ec0ff */
[----:B------:R-:W-:Y:S01]  /*7ae0*/  IMAD.WIDE.U32 R6, R17, 0x38e38e39, RZ ;  /* 0x38e38e3911067825 */ /* 0x000fe200078e00ff */
[----:B------:R-:W-:Y:S02]  /*7af0*/  SEL R6, RZ, 0x1, !P0 ;  /* 0x00000001ff067807 */ /* 0x000fe40004000000 */
[----:B------:R0:W-:Y:S01]  /*7b00*/  @P1 SYNCS.ARRIVE.TRANS64.A1T0 RZ, [R8+URZ+0xa8], RZ ;  /* 0x0000a8ff08ff19a7 */ /* 0x0001e2000810003f */
[----:B------:R-:W-:Y:S02]  /*7b10*/  IADD3 R2, P1, R2, UR30, RZ ;  /* 0x0000001e02027c10 */ /* 0x000fe4000ff3e0ff */
[----:B------:R-:W-:Y:S01]  /*7b20*/  LOP3.LUT R5, R5, R6, RZ, 0x3c, !PT ;  /* 0x0000000605057212 */ /* 0x000fe200078e3cff */
[----:B------:R-:W-:Y:S01]  /*7b30*/  IMAD.MOV.U32 R6, RZ, RZ, -0x1 ;  /* 0xffffffffff067424 */ /* 0x000fe200078e00ff */
[----:B------:R-:W-:Y:S02]  /*7b40*/  IADD3.X R3, R3, UR13, RZ, P1, !PT ;  /* 0x0000000d03037c10 */ /* 0x000fe40008ffe4ff */
[----:B------:R-:W-:-:S02]  /*7b50*/  ISETP.GE.U32.AND P0, PT, R2, UR6, PT ;  /* 0x0000000602007c0c */ /* 0x000fc4000bf06070 */
[----:B0-----:R-:W-:Y:S01]  /*7b60*/  SHF.R.U32.HI R8, RZ, 0x1, R7 ;  /* 0x00000001ff087819 */ /* 0x001fe20000011607 */
[----:B------:R-:W-:Y:S01]  /*7b70*/  IMAD.MOV.U32 R7, RZ, RZ, -0x1 ;  /* 0xffffffffff077424 */ /* 0x000fe200078e00ff */
[----:B------:R-:W-:Y:S02]  /*7b80*/  ISETP.GE.U32.AND.EX P0, PT, R3, UR7, PT, P0 ;  /* 0x0000000703007c0c */ /* 0x000fe4000bf06100 */
[--C-:B------:R-:W-:Y:S01]  /*7b90*/  @P2 LOP3.LUT R5, R5, 0x1, R8.reuse, 0x78, !PT ;  /* 0x0000000105052812 */ /* 0x100fe200078e7808 */
[----:B------:R-:W-:Y:S01]  /*7ba0*/  IMAD R17, R8, -0x9, R17 ;  /* 0xfffffff708117824 */ /* 0x000fe200078e0211 */
[----:B------:R-:W-:-:S09]  /*7bb0*/  PRMT R8, RZ, 0x7610, R8 ;  /* 0x00007610ff087816 */ /* 0x000fd20000000008 */
[----:B------:R-:W-:Y:S05]  /*7bc0*/  @P0 BRA `(.L_x_166) ;  /* 0x00000004004c0947 */ /* 0x000fea0003800000 */
[----:B------:R-:W0:Y:S01]  /*7bd0*/  S2R R18, SR_CTAID.X ;  /* 0x0000000000127919 */ /* 0x000e220000002500 */
[----:B------:R-:W-:Y:S01]  /*7be0*/  ULDC.64 UR6, c[0x0][0x728] ;  /* 0x0001ca0000067ab9 */ /* 0x000fe20000000a00 */
[----:B------:R-:W-:Y:S01]  /*7bf0*/  ULDC UR9, c[0x0][0x730] ;  /* 0x0001cc0000097ab9 */ /* 0x000fe20000000800 */
[----:B------:R-:W-:Y:S01]  /*7c00*/  ISETP.NE.U32.AND P0, PT, RZ, UR6, PT ;  /* 0x00000006ff007c0c */ /* 0x000fe2000bf05070 */
[----:B------:R-:W1:Y:S01]  /*7c10*/  S2R R19, SR_CTAID.Y ;  /* 0x0000000000137919 */ /* 0x000e620000002600 */
[----:B------:R-:W-:Y:S01]  /*7c20*/  ULDC UR10, c[0x0][0x150] ;  /* 0x00005400000a7ab9 */ /* 0x000fe20000000800 */
[----:B------:R-:W-:Y:S01]  /*7c30*/  IMAD.MOV.U32 R6, RZ, RZ, R2 ;  /* 0x000000ffff067224 */ /* 0x000fe200078e0002 */
[----:B------:R-:W-:Y:S01]  /*7c40*/  ISETP.NE.AND.EX P0, PT, RZ, UR7, PT, P0 ;  /* 0x00000007ff007c0c */ /* 0x000fe2000bf05300 */
[----:B------:R-:W-:Y:S01]  /*7c50*/  IMAD.MOV.U32 R7, RZ, RZ, R3 ;  /* 0x000000ffff077224 */ /* 0x000fe200078e0003 */
[----:B0-----:R-:W-:-:S11]  /*7c60*/  I2FP.F32.U32 R20, R18 ;  /* 0x0000001200147245 */ /* 0x001fd60000201000 */
[----:B------:R-:W-:Y:S05]  /*7c70*/  @!P0 BRA `(.L_x_167) ;  /* 0x0000000000288947 */ /* 0x000fea0003800000 */
[----:B------:R-:W-:Y:S02]  /*7c80*/  ULDC UR8, c[0x0][0x734] ;  /* 0x0001cd0000087ab9 */ /* 0x000fe40000000800 */
[----:B------:R-:W-:-:S05]  /*7c90*/  IADD3 R7, P0, R2, UR8, RZ ;  /* 0x0000000802077c10 */ /* 0x000fca000ff1e0ff */
[----:B------:R-:W-:-:S04]  /*7ca0*/  IMAD.X R21, RZ, RZ, R3, P0 ;  /* 0x000000ffff157224 */ /* 0x000fc800000e0603 */
[----:B------:R-:W-:-:S04]  /*7cb0*/  IMAD.WIDE.U32 R8, R21, UR6, RZ ;  /* 0x0000000615087c25 */ /* 0x000fc8000f8e00ff */
[----:B------:R-:W-:-:S04]  /*7cc0*/  IMAD.WIDE.U32 R8, P0, R7, UR7, R8 ;  /* 0x0000000707087c25 */ /* 0x000fc8000f800008 */
[----:B------:R-:W-:-:S04]  /*7cd0*/  IMAD.WIDE.U32 R6, R7, UR6, RZ ;  /* 0x0000000607067c25 */ /* 0x000fc8000f8e00ff */
[----:B------:R-:W-:Y:S01]  /*7ce0*/  IMAD.MOV.U32 R6, RZ, RZ, R9 ;  /* 0x000000ffff067224 */ /* 0x000fe200078e0009 */
[----:B------:R-:W-:Y:S01]  /*7cf0*/  IADD3 RZ, P1, R7, R8, RZ ;  /* 0x0000000807ff7210 */ /* 0x000fe20007f3e0ff */
[----:B------:R-:W-:-:S04]  /*7d00*/  IMAD.X R7, RZ, RZ, RZ, P0 ;  /* 0x000000ffff077224 */ /* 0x000fc800000e06ff */
[----:B------:R-:W-:-:S08]  /*7d10*/  IMAD.WIDE.U32.X R6, R21, UR7, R6, P1 ;  /* 0x0000000715067c25 */ /* 0x000fd000088e0406 */
.L_x_167:
[--C-:B------:R-:W-:Y:S01]  /*7d20*/  SHF.R.U64 R16, R6, UR9, R7.reuse ;  /* 0x0000000906107c19 */ /* 0x100fe20008001207 */
[----:B------:R-:W-:Y:S01]  /*7d30*/  FMUL R20, R20, UR10 ;  /* 0x0000000a14147c20 */ /* 0x000fe20008400000 */
[----:B------:R-:W0:Y:S01]  /*7d40*/  LDC R21, c[0x0][0x144] ;  /* 0x00005100ff157b82 */ /* 0x000e220000000800 */
[----:B-1----:R-:W-:Y:S01]  /*7d50*/  I2FP.F32.U32 R8, R19 ;  /* 0x0000001300087245 */ /* 0x002fe20000201000 */
[----:B------:R-:W-:Y:S01]  /*7d60*/  ULDC UR8, c[0x0][0x154] ;  /* 0x0000550000087ab9 */ /* 0x000fe20000000800 */
[----:B------:R-:W-:Y:S01]  /*7d70*/  SHF.R.U32.HI R6, RZ, UR9, R7 ;  /* 0x00000009ff067c19 */ /* 0x000fe20008011607 */
[----:B------:R-:W-:Y:S01]  /*7d80*/  ULDC.64 UR6, c[0x0][0x720] ;  /* 0x0001c80000067ab9 */ /* 0x000fe20000000a00 */
[----:B------:R-:W-:Y:S01]  /*7d90*/  IADD3 R7, P0, RZ, -R16, RZ ;  /* 0x80000010ff077210 */ /* 0x000fe20007f1e0ff */
[----:B------:R-:W1:Y:S01]  /*7da0*/  F2I.U32.TRUNC.NTZ R20, R20 ;  /* 0x0000001400147305 */ /* 0x000e62000020f000 */
[----:B------:R-:W-:Y:S01]  /*7db0*/  FMUL R8, R8, UR8 ;  /* 0x0000000808087c20 */ /* 0x000fe20008400000 */
[----:B------:R-:W2:Y:S01]  /*7dc0*/  LDC R22, c[0x0][0x148] ;  /* 0x00005200ff167b82 */ /* 0x000ea20000000800 */
[----:B------:R-:W-:Y:S01]  /*7dd0*/  ULDC.64 UR8, c[0x0][0x740] ;  /* 0x0001d00000087ab9 */ /* 0x000fe20000000a00 */
[----:B------:R-:W-:Y:S01]  /*7de0*/  IMAD.X R6, RZ, RZ, ~R6, P0 ;  /* 0x000000ffff067224 */ /* 0x000fe200000e0e06 */
[----:B------:R-:W-:-:S03]  /*7df0*/  ISETP.NE.U32.AND P0, PT, RZ, UR8, PT ;  /* 0x00000008ff007c0c */ /* 0x000fc6000bf05070 */
[----:B------:R-:W-:Y:S01]  /*7e00*/  IMAD R6, R6, UR6, RZ ;  /* 0x0000000606067c24 */ /* 0x000fe2000f8e02ff */
[----:B------:R-:W3:Y:S01]  /*7e10*/  F2I.U32.TRUNC.NTZ R8, R8 ;  /* 0x0000000800087305 */ /* 0x000ee2000020f000 */
[----:B------:R-:W-:Y:S02]  /*7e20*/  ISETP.NE.AND.EX P0, PT, RZ, UR9, PT, P0 ;  /* 0x00000009ff007c0c */ /* 0x000fe4000bf05300 */
[C---:B------:R-:W-:Y:S02]  /*7e30*/  IMAD R9, R7.reuse, UR7, R6 ;  /* 0x0000000707097c24 */ /* 0x040fe4000f8e0206 */
[----:B------:R-:W-:Y:S01]  /*7e40*/  IMAD.WIDE.U32 R6, R7, UR6, R2 ;  /* 0x0000000607067c25 */ /* 0x000fe2000f8e0002 */
[----:B------:R-:W-:-:S03]  /*7e50*/  ULDC UR6, c[0x0][0x718] ;  /* 0x0001c60000067ab9 */ /* 0x000fc60000000800 */
[----:B-1----:R-:W-:Y:S02]  /*7e60*/  IMAD.MOV R20, RZ, RZ, -R20 ;  /* 0x000000ffff147224 */ /* 0x002fe400078e0a14 */
[----:B------:R-:W-:Y:S02]  /*7e70*/  IMAD.IADD R7, R7, 0x1, R9 ;  /* 0x0000000107077824 */ /* 0x000fe400078e0209 */
[----:B0-----:R-:W-:-:S03]  /*7e80*/  IMAD R18, R21, R20, R18 ;  /* 0x0000001415127224 */ /* 0x001fc600078e0212 */
[--C-:B------:R-:W-:Y:S01]  /*7e90*/  SHF.R.U64 R20, R6, UR6, R7.reuse ;  /* 0x0000000606147c19 */ /* 0x100fe20008001207 */
[----:B---3--:R-:W-:Y:S01]  /*7ea0*/  IMAD.MOV R6, RZ, RZ, -R8 ;  /* 0x000000ffff067224 */ /* 0x008fe200078e0a08 */
[----:B------:R-:W-:Y:S01]  /*7eb0*/  SHF.R.U32.HI R7, RZ, UR6, R7 ;  /* 0x00000006ff077c19 */ /* 0x000fe20008011607 */
[----:B------:R-:W-:Y:S02]  /*7ec0*/  ULDC UR6, c[0x0][0x708] ;  /* 0x0001c20000067ab9 */ /* 0x000fe40000000800 */
[----:B--2---:R-:W-:Y:S01]  /*7ed0*/  @P3 IMAD R18, R22, R6, R19 ;  /* 0x0000000616123224 */ /* 0x004fe200078e0213 */
[--C-:B------:R-:W-:Y:S02]  /*7ee0*/  SHF.R.U64 R22, R20, UR6, R7.reuse ;  /* 0x0000000614167c19 */ /* 0x100fe40008001207 */
[----:B------:R-:W-:Y:S01]  /*7ef0*/  SHF.R.U32.HI R7, RZ, UR6, R7 ;  /* 0x00000006ff077c19 */ /* 0x000fe20008011607 */
[----:B------:R-:W-:-:S03]  /*7f00*/  ULDC UR6, c[0x0][0x758] ;  /* 0x0001d60000067ab9 */ /* 0x000fc60000000800 */
[--C-:B------:R-:W-:Y:S02]  /*7f10*/  SHF.R.U64 R19, R22, UR6, R7.reuse ;  /* 0x0000000616137c19 */ /* 0x100fe40008001207 */
[----:B------:R-:W-:-:S03]  /*7f20*/  SHF.R.U32.HI R21, RZ, UR6, R7 ;  /* 0x00000006ff157c19 */ /* 0x000fc60008011607 */
[----:B------:R-:W-:Y:S02]  /*7f30*/  IMAD.MOV.U32 R8, RZ, RZ, R19 ;  /* 0x000000ffff087224 */ /* 0x000fe400078e0013 */
[----:B------:R-:W-:Y:S01]  /*7f40*/  IMAD.MOV.U32 R7, RZ, RZ, R21 ;  /* 0x000000ffff077224 */ /* 0x000fe200078e0015 */
[----:B------:R-:W-:Y:S06]  /*7f50*/  @!P0 BRA `(.L_x_168) ;  /* 0x00000000002c8947 */ /* 0x000fec0003800000 */
        /* <DEDUP_REMOVED lines=9> */
[----:B------:R-:W-:-:S04]  /*7ff0*/  IMAD.WIDE.U32.X R6, R21, UR9, R6, P1 ;  /* 0x0000000915067c25 */ /* 0x000fc800088e0406 */
[----:B------:R-:W-:-:S07]  /*8000*/  IMAD.MOV.U32 R8, RZ, RZ, R6 ;  /* 0x000000ffff087224 */ /* 0x000fce00078e0006 */
.L_x_168:
[----:B------:R-:W-:Y:S01]  /*8010*/  ULDC UR6, c[0x0][0x748] ;  /* 0x0001d20000067ab9 */ /* 0x000fe20000000800 */
[----:B------:R-:W-:Y:S01]  /*8020*/  LOP3.LUT R6, R22, UR21, RZ, 0xc0, !PT ;  /* 0x0000001516067c12 */ /* 0x000fe2000f8ec0ff */
[----:B------:R-:W-:Y:S01]  /*8030*/  ULDC UR7, c[0x0][0x710] ;  /* 0x0001c40000077ab9 */ /* 0x000fe20000000800 */
[----:B------:R-:W-:Y:S01]  /*8040*/  SHF.R.U64 R7, R8, UR6, R7 ;  /* 0x0000000608077c19 */ /* 0x000fe20008001207 */
[----:B------:R-:W-:Y:S01]  /*8050*/  ULDC UR6, c[0x0][0x738] ;  /* 0x0001ce0000067ab9 */ /* 0x000fe20000000800 */
[----:B------:R-:W-:-:S03]  /*8060*/  LOP3.LUT R20, R20, UR4, RZ, 0xc0, !PT ;  /* 0x0000000414147c12 */ /* 0x000fc6000f8ec0ff */
[----:B------:R-:W-:Y:S02]  /*8070*/  IMAD.MOV R8, RZ, RZ, -R7 ;  /* 0x000000ffff087224 */ /* 0x000fe400078e0a07 */
[----:B------:R-:W-:Y:S02]  /*8080*/  IMAD R7, R7, UR5, R6 ;  /* 0x0000000507077c24 */ /* 0x000fe4000f8e0206 */
[----:B------:R-:W-:Y:S01]  /*8090*/  IMAD R19, R8, UR6, R19 ;  /* 0x0000000608137c24 */ /* 0x000fe2000f8e0213 */
[----:B------:R-:W-:Y:S01]  /*80a0*/  ULDC UR6, c[0x0][0x700] ;  /* 0x0001c00000067ab9 */ /* 0x000fe20000000800 */
[----:B------:R-:W-:Y:S02]  /*80b0*/  IMAD R18, R7, UR7, R18 ;  /* 0x0000000707127c24 */ /* 0x000fe4000f8e0212 */
[----:B------:R-:W-:Y:S02]  /*80c0*/  IMAD R19, R19, UR6, R20 ;  /* 0x0000000613137c24 */ /* 0x000fe4000f8e0214 */
[----:B------:R-:W-:-:S03]  /*80d0*/  IMAD.MOV.U32 R8, RZ, RZ, 0x1 ;  /* 0x00000001ff087424 */ /* 0x000fc600078e00ff */
[----:B------:R-:W-:Y:S02]  /*80e0*/  SEL R7, R19, R18, !P3 ;  /* 0x0000001213077207 */ /* 0x000fe40005800000 */
[----:B------:R-:W-:-:S07]  /*80f0*/  SEL R6, R18, R19, !P3 ;  /* 0x0000001312067207 */ /* 0x000fce0005800000 */
.L_x_166:
[----:B------:R-:W-:Y:S05]  /*8100*/  BSYNC B1 ;  /* 0x0000000000017941 */ /* 0x000fea0003800000 */
.L_x_165:
[----:B------:R-:W-:-:S13]  /*8110*/  LOP3.LUT P0, RZ, R8, 0xff, RZ, 0xc0, !PT ;  /* 0x000000ff08ff7812 */ /* 0x000fda000780c0ff */
[----:B------:R-:W-:Y:S05]  /*8120*/  @P0 BRA `(.L_x_169) ;  /* 0xfffffff400140947 */ /* 0x000fea000383ffff */
[----:B------:R-:W-:Y:S05]  /*8130*/  BSYNC B0 ;  /* 0x0000000000007941 */ /* 0x000fea0003800000 */
.L_x_158:
[----:B------:R-:W-:-:S03]  /*8140*/  UMOV UR6, 0xffffffff ;  /* 0xffffffff00067882 */ /* 0x000fc60000000000 */
[----:B------:R-:W-:Y:S05]  /*8150*/  BRA.DIV UR6, `(.L_x_170) ;  /* 0x0000000606b87947 */ /* 0x000fea000b800000 */
[----:B------:R-:W-:-:S13]  /*8160*/  ELECT P0, URZ, PT ;  /* 0x00000000003f782f */ /* 0x000fda0003800000 */
.L_x_189:
[----:B------:R-:W-:Y:S04]  /*8170*/  BSSY B0, `(.L_x_171) ;  /* 0x0000058000007945 */ /* 0x000fe80003800000 */
[----:B------:R-:W-:Y:S05]  /*8180*/  @!P0 BRA `(.L_x_172) ;  /* 0x0000000400588947 */ /* 0x000fea0003800000 */
[----:B------:R-:W-:-:S04]  /*8190*/  LOP3.LUT R4, R4, 0x2, RZ, 0xfc, !PT ;  /* 0x0000000204047812 */ /* 0x000fc800078efcff */
[----:B------:R-:W-:-:S13]  /*81a0*/  ISETP.NE.AND P0, PT, R4, 0x3, PT ;  /* 0x000000030400780c */ /* 0x000fda0003f05270 */
[----:B------:R-:W-:Y:S05]  /*81b0*/  @!P0 BRA `(.L_x_173) ;  /* 0x0000000000048947 */ /* 0x000fea0003800000 */
[----:B------:R-:W-:Y:S01]  /*81c0*/  BPT.TRAP 0x1 ;  /* 0x000000040000795c */ /* 0x000fe20000300000 */
.L_x_173:
[----:B------:R-:W0:Y:S01]  /*81d0*/  S2R R3, SR_CgaCtaId ;  /* 0x0000000000037919 */ /* 0x000e220000008800 */
[----:B------:R-:W-:-:S04]  /*81e0*/  MOV R0, 0x400 ;  /* 0x0000040000007802 */ /* 0x000fc80000000f00 */
[----:B0-----:R-:W-:Y:S02]  /*81f0*/  LEA R0, R3, R0, 0x18 ;  /* 0x0000000003007211 */ /* 0x001fe400078ec0ff */
[----:B------:R-:W-:-:S03]  /*8200*/  SHF.L.U32 R3, R5, 0x1f, RZ ;  /* 0x0000001f05037819 */ /* 0x000fc600000006ff */
[----:B------:R-:W-:-:S04]  /*8210*/  VIADD R0, R0, 0x48 ;  /* 0x0000004800007836 */ /* 0x000fc80000000000 */
[C---:B------:R-:W-:Y:S02]  /*8220*/  IMAD R6, R17.reuse, 0x8, R0 ;  /* 0x0000000811067824 */ /* 0x040fe400078e0200 */
[----:B------:R-:W-:Y:S02]  /*8230*/  VIADD R17, R17, 0x1 ;  /* 0x0000000111117836 */ /* 0x000fe40000000000 */
[----:B------:R-:W0:Y:S03]  /*8240*/  SYNCS.PHASECHK.TRANS64.TRYWAIT P0, [R6+URZ], R3 ;  /* 0x00000003060075a7 */ /* 0x000e26000800017f */
[----:B------:R-:W-:-:S04]  /*8250*/  ISETP.NE.AND P1, PT, R17, 0x9, PT ;  /* 0x000000091100780c */ /* 0x000fc80003f25270 */
[----:B------:R-:W-:Y:S02]  /*8260*/  SEL R2, RZ, 0x1, P1 ;  /* 0x00000001ff027807 */ /* 0x000fe40000800000 */
[----:B------:R-:W-:Y:S02]  /*8270*/  SEL R17, R17, RZ, P1 ;  /* 0x000000ff11117207 */ /* 0x000fe40000800000 */
[----:B------:R-:W-:-:S03]  /*8280*/  LOP3.LUT R8, R5, R2, RZ, 0x3c, !PT ;  /* 0x0000000205087212 */ /* 0x000fc600078e3cff */
[----:B------:R-:W-:Y:S01]  /*8290*/  IMAD R7, R17, 0x8, R0 ;  /* 0x0000000811077824 */ /* 0x000fe200078e0200 */
[----:B------:R-:W-:Y:S01]  /*82a0*/  SHF.L.U32 R4, R8, 0x1f, RZ ;  /* 0x0000001f08047819 */ /* 0x000fe200000006ff */
[----:B0-----:R-:W-:Y:S06]  /*82b0*/  @!P0 BRA `(.L_x_174) ;  /* 0x0000000400808947 */ /* 0x001fec0003800000 */
.L_x_190:
[----:B------:R-:W1:Y:S01]  /*82c0*/  SYNCS.PHASECHK.TRANS64.TRYWAIT P0, [R7+URZ], R4 ;  /* 0x00000004070075a7 */ /* 0x000e62000800017f */
[----:B------:R-:W-:-:S05]  /*82d0*/  VIADD R2, R17, 0x1 ;  /* 0x0000000111027836 */ /* 0x000fca0000000000 */
[----:B------:R-:W-:-:S04]  /*82e0*/  ISETP.NE.AND P1, PT, R2, 0x9, PT ;  /* 0x000000090200780c */ /* 0x000fc80003f25270 */
[----:B0-----:R-:W-:Y:S02]  /*82f0*/  SEL R3, RZ, 0x1, P1 ;  /* 0x00000001ff037807 */ /* 0x001fe40000800000 */
[----:B------:R-:W-:Y:S02]  /*8300*/  SEL R9, R2, RZ, P1 ;  /* 0x000000ff02097207 */ /* 0x000fe40000800000 */
[----:B------:R-:W-:-:S03]  /*8310*/  LOP3.LUT R8, R8, R3, RZ, 0x3c, !PT ;  /* 0x0000000308087212 */ /* 0x000fc600078e3cff */
[----:B------:R-:W-:Y:S01]  /*8320*/  IMAD R6, R9, 0x8, R0 ;  /* 0x0000000809067824 */ /* 0x000fe200078e0200 */
[----:B------:R-:W-:Y:S01]  /*8330*/  SHF.L.U32 R5, R8, 0x1f, RZ ;  /* 0x0000001f08057819 */ /* 0x000fe200000006ff */
[----:B-1----:R-:W-:Y:S06]  /*8340*/  @!P0 BRA `(.L_x_175) ;  /* 0x0000000400708947 */ /* 0x002fec0003800000 */
.L_x_191:
[----:B------:R-:W1:Y:S01]  /*8350*/  SYNCS.PHASECHK.TRANS64.TRYWAIT P0, [R6+URZ], R5 ;  /* 0x00000005060075a7 */ /* 0x000e62000800017f */
[----:B------:R-:W-:-:S05]  /*8360*/  VIADD R2, R9, 0x1 ;  /* 0x0000000109027836 */ /* 0x000fca0000000000 */
[----:B------:R-:W-:-:S04]  /*8370*/  ISETP.NE.AND P1, PT, R2, 0x9, PT ;  /* 0x000000090200780c */ /* 0x000fc80003f25270 */
[----:B------:R-:W-:Y:S02]  /*8380*/  SEL R3, RZ, 0x1, P1 ;  /* 0x00000001ff037807 */ /* 0x000fe40000800000 */
[----:B0-----:R-:W-:Y:S02]  /*8390*/  SEL R7, R2, RZ, P1 ;  /* 0x000000ff02077207 */ /* 0x001fe40000800000 */
[----:B------:R-:W-:-:S03]  /*83a0*/  LOP3.LUT R8, R8, R3, RZ, 0x3c, !PT ;  /* 0x0000000308087212 */ /* 0x000fc600078e3cff */
[----:B------:R-:W-:Y:S01]  /*83b0*/  IMAD R9, R7, 0x8, R0 ;  /* 0x0000000807097824 */ /* 0x000fe200078e0200 */
[----:B------:R-:W-:Y:S01]  /*83c0*/  SHF.L.U32 R4, R8, 0x1f, RZ ;  /* 0x0000001f08047819 */ /* 0x000fe200000006ff */
[----:B-1----:R-:W-:Y:S06]  /*83d0*/  @!P0 BRA `(.L_x_176) ;  /* 0x0000000400608947 */ /* 0x002fec0003800000 */
.L_x_192:
[----:B------:R-:W1:Y:S01]  /*83e0*/  SYNCS.PHASECHK.TRANS64.TRYWAIT P0, [R9+URZ], R4 ;  /* 0x00000004090075a7 */ /* 0x000e62000800017f */
[----:B------:R-:W-:-:S05]  /*83f0*/  VIADD R2, R7, 0x1 ;  /* 0x0000000107027836 */ /* 0x000fca0000000000 */
[----:B------:R-:W-:-:S04]  /*8400*/  ISETP.NE.AND P1, PT, R2, 0x9, PT ;  /* 0x000000090200780c */ /* 0x000fc80003f25270 */
[----:B------:R-:W-:Y:S02]  /*8410*/  SEL R3, RZ, 0x1, P1 ;  /* 0x00000001ff037807 */ /* 0x000fe40000800000 */
[----:B------:R-:W-:Y:S02]  /*8420*/  SEL R7, R2, RZ, P1 ;  /* 0x000000ff02077207 */ /* 0x000fe40000800000 */
[----:B------:R-:W-:-:S03]  /*8430*/  LOP3.LUT R8, R8, R3, RZ, 0x3c, !PT ;  /* 0x0000000308087212 */ /* 0x000fc600078e3cff */
[----:B0-----:R-:W-:Y:S01]  /*8440*/  IMAD R6, R7, 0x8, R0 ;  /* 0x0000000807067824 */ /* 0x001fe200078e0200 */
[----:B------:R-:W-:Y:S01]  /*8450*/  SHF.L.U32 R5, R8, 0x1f, RZ ;  /* 0x0000001f08057819 */ /* 0x000fe200000006ff */
[----:B-1----:R-:W-:Y:S06]  /*8460*/  @!P0 BRA `(.L_x_177) ;  /* 0x0000000400508947 */ /* 0x002fec0003800000 */
.L_x_193:
        /* <DEDUP_REMOVED lines=9> */
.L_x_194:
[----:B------:R-:W1:Y:S01]  /*8500*/  SYNCS.PHASECHK.TRANS64.TRYWAIT P0, [R9+URZ], R4 ;  /* 0x00000004090075a7 */ /* 0x000e62000800017f */
[----:B------:R-:W-:-:S05]  /*8510*/  VIADD R2, R7, 0x1 ;  /* 0x0000000107027836 */ /* 0x000fca0000000000 */
[----:B------:R-:W-:-:S04]  /*8520*/  ISETP.NE.AND P1, PT, R2, 0x9, PT ;  /* 0x000000090200780c */ /* 0x000fc80003f25270 */
[----:B------:R-:W-:Y:S02]  /*8530*/  SEL R3, RZ, 0x1, P1 ;  /* 0x00000001ff037807 */ /* 0x000fe40000800000 */
[----:B------:R-:W-:Y:S02]  /*8540*/  SEL R7, R2, RZ, P1 ;  /* 0x000000ff02077207 */ /* 0x000fe40000800000 */
[----:B------:R-:W-:-:S03]  /*8550*/  LOP3.LUT R8, R8, R3, RZ, 0x3c, !PT ;  /* 0x0000000308087212 */ /* 0x000fc600078e3cff */
[----:B------:R-:W-:Y:S01]  /*8560*/  IMAD R10, R7, 0x8, R0 ;  /* 0x00000008070a7824 */ /* 0x000fe200078e0200 */
[----:B0-----:R-:W-:Y:S01]  /*8570*/  SHF.L.U32 R5, R8, 0x1f, RZ ;  /* 0x0000001f08057819 */ /* 0x001fe200000006ff */
[----:B-1----:R-:W-:Y:S06]  /*8580*/  @!P0 BRA `(.L_x_179) ;  /* 0x0000000400308947 */ /* 0x002fec0003800000 */
.L_x_195:
[----:B------:R-:W1:Y:S01]  /*8590*/  SYNCS.PHASECHK.TRANS64.TRYWAIT P0, [R10+URZ], R5 ;  /* 0x000000050a0075a7 */ /* 0x000e62000800017f */
[----:B------:R-:W-:-:S05]  /*85a0*/  VIADD R2, R7, 0x1 ;  /* 0x0000000107027836 */ /* 0x000fca0000000000 */
[----:B------:R-:W-:-:S04]  /*85b0*/  ISETP.NE.AND P1, PT, R2, 0x9, PT ;  /* 0x000000090200780c */ /* 0x000fc80003f25270 */
[----:B------:R-:W-:Y:S02]  /*85c0*/  SEL R3, RZ, 0x1, P1 ;  /* 0x00000001ff037807 */ /* 0x000fe40000800000 */
[----:B------:R-:W-:Y:S02]  /*85d0*/  SEL R7, R2, RZ, P1 ;  /* 0x000000ff02077207 */ /* 0x000fe40000800000 */
[----:B0-----:R-:W-:-:S03]  /*85e0*/  LOP3.LUT R9, R8, R3, RZ, 0x3c, !PT ;  /* 0x0000000308097212 */ /* 0x001fc600078e3cff */
[----:B------:R-:W-:Y:S01]  /*85f0*/  IMAD R11, R7, 0x8, R0 ;  /* 0x00000008070b7824 */ /* 0x000fe200078e0200 */
[----:B------:R-:W-:Y:S01]  /*8600*/  SHF.L.U32 R6, R9, 0x1f, RZ ;  /* 0x0000001f09067819 */ /* 0x000fe200000006ff */
[----:B-1----:R-:W-:Y:S06]  /*8610*/  @!P0 BRA `(.L_x_180) ;  /* 0x0000000400208947 */ /* 0x002fec0003800000 */
.L_x_196:
[----:B------:R-:W1:Y:S01]  /*8620*/  SYNCS.PHASECHK.TRANS64.TRYWAIT P0, [R11+URZ], R6 ;  /* 0x000000060b0075a7 */ /* 0x000e62000800017f */
[----:B------:R-:W-:-:S05]  /*8630*/  VIADD R2, R7, 0x1 ;  /* 0x0000000107027836 */ /* 0x000fca0000000000 */
[----:B------:R-:W-:-:S04]  /*8640*/  ISETP.NE.AND P1, PT, R2, 0x9, PT ;  /* 0x000000090200780c */ /* 0x000fc80003f25270 */
[----:B------:R-:W-:Y:S02]  /*8650*/  SEL R4, RZ, 0x1, P1 ;  /* 0x00000001ff047807 */ /* 0x000fe40000800000 */
[----:B------:R-:W-:Y:S02]  /*8660*/  SEL R3, R2, RZ, P1 ;  /* 0x000000ff02037207 */ /* 0x000fe40000800000 */
[----:B------:R-:W-:Y:S01]  /*8670*/  LOP3.LUT R4, R9, R4, RZ, 0x3c, !PT ;  /* 0x0000000409047212 */ /* 0x000fe200078e3cff */
[----:B-1----:R-:W-:Y:S06]  /*8680*/  @!P0 BRA `(.L_x_181) ;  /* 0x0000000400188947 */ /* 0x002fec0003800000 */
.L_x_197:
[----:B------:R-:W-:Y:S01]  /*8690*/  IMAD R3, R3, 0x8, R0 ;  /* 0x0000000803037824 */ /* 0x000fe200078e0200 */
[----:B------:R-:W-:-:S07]  /*86a0*/  SHF.L.U32 R0, R4, 0x1f, RZ ;  /* 0x0000001f04007819 */ /* 0x000fce00000006ff */
.L_x_182:
[----:B--2---:R2:W3:Y:S02]  /*86b0*/  SYNCS.PHASECHK.TRANS64.TRYWAIT P0, [R3+URZ], R0 ;  /* 0x00000000030075a7 */ /* 0x0044e4000800017f */
[----:B---3--:R-:W-:Y:S05]  /*86c0*/  @!P0 NANOSLEEP.SYNCS 0x989680 ;  /* 0x009896800000895d */ /* 0x008fea0003900000 */
[----:B------:R-:W3:Y:S02]  /*86d0*/  @!P0 SYNCS.PHASECHK.TRANS64 P0, [R3+URZ], R0 ;  /* 0x00000000030085a7 */ /* 0x000ee4000800007f */
[----:B---3--:R-:W-:Y:S05]  /*86e0*/  @!P0 BRA `(.L_x_182) ;  /* 0xfffffffc00f08947 */ /* 0x008fea000383ffff */
.L_x_172:
[----:B------:R-:W-:Y:S05]  /*86f0*/  BSYNC B0 ;  /* 0x0000000000007941 */ /* 0x000fea0003800000 */
.L_x_171:
[----:B------:R-:W-:Y:S05]  /*8700*/  EXIT ;  /* 0x000000000000794d */ /* 0x000fea0003800000 */
.L_x_22:
[----:B-1----:R-:W-:-:S04]  /*8710*/  IMAD.U32 R18, RZ, RZ, UR8 ;  /* 0x00000008ff127e24 */ /* 0x002fc8000f8e00ff */
[----:B------:R1:W4:Y:S03]  /*8720*/  SYNCS.PHASECHK.TRANS64.TRYWAIT P0, [R18+URZ], R15 ;  /* 0x0000000f120075a7 */ /* 0x000326000800017f */
[----:B----4-:R-:W-:Y:S05]  /*8730*/  @!P0 NANOSLEEP.SYNCS 0x989680 ;  /* 0x009896800000895d */ /* 0x010fea0003900000 */
[----:B------:R-:W4:Y:S02]  /*8740*/  @!P0 SYNCS.PHASECHK.TRANS64 P0, [R18+URZ], R15 ;  /* 0x0000000f120085a7 */ /* 0x000f24000800007f */
[----:B----4-:R-:W-:Y:S05]  /*8750*/  @!P0 BRA `(.L_x_22) ;  /* 0xfffffffc00ec8947 */ /* 0x010fea000383ffff */
[----:B------:R-:W-:Y:S05]  /*8760*/  BRA `(.L_x_21) ;  /* 0xffffff8c00f87947 */ /* 0x000fea000383ffff */
.L_x_159:
[----:B------:R-:W-:Y:S01]  /*8770*/  BSSY B1, `(.L_x_183) ;  /* 0x0000006000017945 */ /* 0x000fe20003800000 */
[----:B------:R-:W-:-:S07]  /*8780*/  IMAD.MOV.U32 R8, RZ, RZ, -0x1 ;  /* 0xffffffffff087424 */ /* 0x000fce00078e00ff */
[----:B------:R-:W-:Y:S05]  /*8790*/  WARPSYNC.COLLECTIVE R8, `(.L_x_184) ;  /* 0x00000000080c7348 */ /* 0x000fea0003c00000 */
[----:B------:R-:W-:Y:S02]  /*87a0*/  ELECT P0, UR62, PT ;  /* 0x00000000003e782f */ /* 0x000fe40003800000 */
[----:B------:R-:W-:Y:S01]  /*87b0*/  MOV R8, UR62 ;  /* 0x0000003e00087c02 */ /* 0x000fe20008000f00 */
[----:B------:R-:W-:Y:S10]  /*87c0*/  ENDCOLLECTIVE ;  /* 0x000000000000791b */ /* 0x000ff40003800000 */
.L_x_184:
[----:B------:R-:W-:Y:S05]  /*87d0*/  BSYNC B1 ;  /* 0x0000000000017941 */ /* 0x000fea0003800000 */
.L_x_183:
[----:B------:R-:W-:Y:S05]  /*87e0*/  BRA `(.L_x_185) ;  /* 0xffffffec00707947 */ /* 0x000fea000383ffff */
.L_x_162:
[----:B-1----:R1:W2:Y:S02]  /*87f0*/  SYNCS.PHASECHK.TRANS64.TRYWAIT P0, [R22+URZ+0x48], R9 ;  /* 0x00004809160075a7 */ /* 0x0022a4000800017f */
[----:B--2---:R-:W-:Y:S05]  /*8800*/  @!P0 NANOSLEEP.SYNCS 0x989680 ;  /* 0x009896800000895d */ /* 0x004fea0003900000 */
[----:B------:R-:W2:Y:S02]  /*8810*/  @!P0 SYNCS.PHASECHK.TRANS64 P0, [R22+URZ+0x48], R9 ;  /* 0x00004809160085a7 */ /* 0x000ea4000800007f */
[----:B--2---:R-:W-:Y:S05]  /*8820*/  @!P0 BRA `(.L_x_162) ;  /* 0xfffffffc00f08947 */ /* 0x004fea000383ffff */
[----:B------:R-:W-:Y:S05]  /*8830*/  BRA `(.L_x_186) ;  /* 0xffffffec00ac7947 */ /* 0x000fea000383ffff */
.L_x_170:
[----:B------:R-:W-:Y:S01]  /*8840*/  BSSY B0, `(.L_x_187) ;  /* 0x0000006000007945 */ /* 0x000fe20003800000 */
[----:B------:R-:W-:-:S07]  /*8850*/  IMAD.MOV.U32 R8, RZ, RZ, -0x1 ;  /* 0xffffffffff087424 */ /* 0x000fce00078e00ff */
[----:B------:R-:W-:Y:S05]  /*8860*/  WARPSYNC.COLLECTIVE R8, `(.L_x_188) ;  /* 0x00000000080c7348 */ /* 0x000fea0003c00000 */
[----:B------:R-:W-:Y:S02]  /*8870*/  ELECT P0, UR62, PT ;  /* 0x00000000003e782f */ /* 0x000fe40003800000 */
[----:B------:R-:W-:Y:S01]  /*8880*/  MOV R8, UR62 ;  /* 0x0000003e00087c02 */ /* 0x000fe20008000f00 */
[----:B------:R-:W-:Y:S10]  /*8890*/  ENDCOLLECTIVE ;  /* 0x000000000000791b */ /* 0x000ff40003800000 */
.L_x_188:
[----:B------:R-:W-:Y:S05]  /*88a0*/  BSYNC B0 ;  /* 0x0000000000007941 */ /* 0x000fea0003800000 */
.L_x_187:
[----:B------:R-:W-:Y:S05]  /*88b0*/  BRA `(.L_x_189) ;  /* 0xfffffff8002c7947 */ /* 0x000fea000383ffff */
.L_x_174:
[----:B0-----:R0:W1:Y:S02]  /*88c0*/  SYNCS.PHASECHK.TRANS64.TRYWAIT P0, [R6+URZ], R3 ;  /* 0x00000003060075a7 */ /* 0x001064000800017f */
[----:B-1----:R-:W-:Y:S05]  /*88d0*/  @!P0 NANOSLEEP.SYNCS 0x989680 ;  /* 0x009896800000895d */ /* 0x002fea0003900000 */
[----:B------:R-:W1:Y:S02]  /*88e0*/  @!P0 SYNCS.PHASECHK.TRANS64 P0, [R6+URZ], R3 ;  /* 0x00000003060085a7 */ /* 0x000e64000800007f */
[----:B-1----:R-:W-:Y:S05]  /*88f0*/  @!P0 BRA `(.L_x_174) ;  /* 0xfffffffc00f08947 */ /* 0x002fea000383ffff */
[----:B------:R-:W-:Y:S05]  /*8900*/  BRA `(.L_x_190) ;  /* 0xfffffff8006c7947 */ /* 0x000fea000383ffff */
.L_x_175:
[----:B0-----:R0:W1:Y:S02]  /*8910*/  SYNCS.PHASECHK.TRANS64.TRYWAIT P0, [R7+URZ], R4 ;  /* 0x00000004070075a7 */ /* 0x001064000800017f */
[----:B-1----:R-:W-:Y:S05]  /*8920*/  @!P0 NANOSLEEP.SYNCS 0x989680 ;  /* 0x009896800000895d */ /* 0x002fea0003900000 */
[----:B------:R-:W1:Y:S02]  /*8930*/  @!P0 SYNCS.PHASECHK.TRANS64 P0, [R7+URZ], R4 ;  /* 0x00000004070085a7 */ /* 0x000e64000800007f */
[----:B-1----:R-:W-:Y:S05]  /*8940*/  @!P0 BRA `(.L_x_175) ;  /* 0xfffffffc00f08947 */ /* 0x002fea000383ffff */
[----:B------:R-:W-:Y:S05]  /*8950*/  BRA `(.L_x_191) ;  /* 0xfffffff8007c7947 */ /* 0x000fea000383ffff */
.L_x_176:
[----:B0-----:R0:W1:Y:S02]  /*8960*/  SYNCS.PHASECHK.TRANS64.TRYWAIT P0, [R6+URZ], R5 ;  /* 0x00000005060075a7 */ /* 0x001064000800017f */
[----:B-1----:R-:W-:Y:S05]  /*8970*/  @!P0 NANOSLEEP.SYNCS 0x989680 ;  /* 0x009896800000895d */ /* 0x002fea0003900000 */
[----:B------:R-:W1:Y:S02]  /*8980*/  @!P0 SYNCS.PHASECHK.TRANS64 P0, [R6+URZ], R5 ;  /* 0x00000005060085a7 */ /* 0x000e64000800007f */
[----:B-1----:R-:W-:Y:S05]  /*8990*/  @!P0 BRA `(.L_x_176) ;  /* 0xfffffffc00f08947 */ /* 0x002fea000383ffff */
[----:B------:R-:W-:Y:S05]  /*89a0*/  BRA `(.L_x_192) ;  /* 0xfffffff8008c7947 */ /* 0x000fea000383ffff */
.L_x_177:
[----:B0-----:R0:W1:Y:S02]  /*89b0*/  SYNCS.PHASECHK.TRANS64.TRYWAIT P0, [R9+URZ], R4 ;  /* 0x00000004090075a7 */ /* 0x001064000800017f */
[----:B-1----:R-:W-:Y:S05]  /*89c0*/  @!P0 NANOSLEEP.SYNCS 0x989680 ;  /* 0x009896800000895d */ /* 0x002fea0003900000 */
[----:B------:R-:W1:Y:S02]  /*89d0*/  @!P0 SYNCS.PHASECHK.TRANS64 P0, [R9+URZ], R4 ;  /* 0x00000004090085a7 */ /* 0x000e64000800007f */
[----:B-1----:R-:W-:Y:S05]  /*89e0*/  @!P0 BRA `(.L_x_177) ;  /* 0xfffffffc00f08947 */ /* 0x002fea000383ffff */
[----:B------:R-:W-:Y:S05]  /*89f0*/  BRA `(.L_x_193) ;  /* 0xfffffff8009c7947 */ /* 0x000fea000383ffff */
.L_x_178:
[----:B0-----:R0:W1:Y:S02]  /*8a00*/  SYNCS.PHASECHK.TRANS64.TRYWAIT P0, [R6+URZ], R5 ;  /* 0x00000005060075a7 */ /* 0x001064000800017f */
[----:B-1----:R-:W-:Y:S05]  /*8a10*/  @!P0 NANOSLEEP.SYNCS 0x989680 ;  /* 0x009896800000895d */ /* 0x002fea0003900000 */
[----:B------:R-:W1:Y:S02]  /*8a20*/  @!P0 SYNCS.PHASECHK.TRANS64 P0, [R6+URZ], R5 ;  /* 0x00000005060085a7 */ /* 0x000e64000800007f */
[----:B-1----:R-:W-:Y:S05]  /*8a30*/  @!P0 BRA `(.L_x_178) ;  /* 0xfffffffc00f08947 */ /* 0x002fea000383ffff */
[----:B------:R-:W-:Y:S05]  /*8a40*/  BRA `(.L_x_194) ;  /* 0xfffffff800ac7947 */ /* 0x000fea000383ffff */
.L_x_179:
[----:B0-----:R0:W1:Y:S02]  /*8a50*/  SYNCS.PHASECHK.TRANS64.TRYWAIT P0, [R9+URZ], R4 ;  /* 0x00000004090075a7 */ /* 0x001064000800017f */
[----:B-1----:R-:W-:Y:S05]  /*8a60*/  @!P0 NANOSLEEP.SYNCS 0x989680 ;  /* 0x009896800000895d */ /* 0x002fea0003900000 */
[----:B------:R-:W1:Y:S02]  /*8a70*/  @!P0 SYNCS.PHASECHK.TRANS64 P0, [R9+URZ], R4 ;  /* 0x00000004090085a7 */ /* 0x000e64000800007f */
[----:B-1----:R-:W-:Y:S05]  /*8a80*/  @!P0 BRA `(.L_x_179) ;  /* 0xfffffffc00f08947 */ /* 0x002fea000383ffff */
[----:B------:R-:W-:Y:S05]  /*8a90*/  BRA `(.L_x_195) ;  /* 0xfffffff800bc7947 */ /* 0x000fea000383ffff */
.L_x_180:
[----:B0-----:R0:W1:Y:S02]  /*8aa0*/  SYNCS.PHASECHK.TRANS64.TRYWAIT P0, [R10+URZ], R5 ;  /* 0x000000050a0075a7 */ /* 0x001064000800017f */
[----:B-1----:R-:W-:Y:S05]  /*8ab0*/  @!P0 NANOSLEEP.SYNCS 0x989680 ;  /* 0x009896800000895d */ /* 0x002fea0003900000 */
[----:B------:R-:W1:Y:S02]  /*8ac0*/  @!P0 SYNCS.PHASECHK.TRANS64 P0, [R10+URZ], R5 ;  /* 0x000000050a0085a7 */ /* 0x000e64000800007f */
[----:B-1----:R-:W-:Y:S05]  /*8ad0*/  @!P0 BRA `(.L_x_180) ;  /* 0xfffffffc00f08947 */ /* 0x002fea000383ffff */
[----:B------:R-:W-:Y:S05]  /*8ae0*/  BRA `(.L_x_196) ;  /* 0xfffffff800cc7947 */ /* 0x000fea000383ffff */
.L_x_181:
[----:B-1----:R1:W2:Y:S02]  /*8af0*/  SYNCS.PHASECHK.TRANS64.TRYWAIT P0, [R11+URZ], R6 ;  /* 0x000000060b0075a7 */ /* 0x0022a4000800017f */
[----:B--2---:R-:W-:Y:S05]  /*8b00*/  @!P0 NANOSLEEP.SYNCS 0x989680 ;  /* 0x009896800000895d */ /* 0x004fea0003900000 */
[----:B------:R-:W2:Y:S02]  /*8b10*/  @!P0 SYNCS.PHASECHK.TRANS64 P0, [R11+URZ], R6 ;  /* 0x000000060b0085a7 */ /* 0x000ea4000800007f */
[----:B--2---:R-:W-:Y:S05]  /*8b20*/  @!P0 BRA `(.L_x_181) ;  /* 0xfffffffc00f08947 */ /* 0x004fea000383ffff */
[----:B------:R-:W-:Y:S05]  /*8b30*/  BRA `(.L_x_197) ;  /* 0xfffffff800d47947 */ /* 0x000fea000383ffff */
.L_x_198:
[----:B------:R-:W-:-:S00]  /*8b40*/  BRA `(.L_x_198) ;  /* 0xfffffffc00fc7947 */ /* 0x000fc0000383ffff */
[----:B------:R-:W-:-:S00]  /*8b50*/  NOP ;  /* 0x0000000000007918 */ /* 0x000fc00000000000 */
        /* <DEDUP_REMOVED lines=10> */
.L_x_199:


//--------------------- .nv.shared._ZN7cutlass13device_kernelINS_4gemm6kernel13GemmUniversalIN4cute5tupleIJiiiiEEENS1_10collective13CollectiveMmaINS1_40MainloopSm90TmaGmmaWarpSpecializedSparseILi9ENS5_IJNS4_1CILi2EEENSA_ILi1EEESC_EEENS1_35KernelTmaWarpSpecializedCooperativeEEENS5_IJNSA_ILi128EEESG_NSA_ILi64EEEEEENS_6half_tENS5_IJNS4_6LayoutINS5_IJiNS5_IJSB_iEEEiEEENS5_IJlNS5_IJSC_SB_EEElEEEEENSK_INS5_IJNS5_IJNS5_IJNSA_ILi8EEESB_NSA_ILi4EEEEEEiEEENS5_IJNS5_IJNSA_ILi16EEESB_SB_EEEiEEEiEEENS5_IJNS5_IJNS5_IJSH_SU_NSA_ILi1024EEEEEENSA_ILi4096EEEEEENS5_IJNS5_IJSC_NSA_ILi512EEENSA_ILi32EEEEEElEEElEEEEEEEESJ_NS5_IJlSC_lEEENS4_8TiledMMAINS4_8MMA_AtomIJNS4_4SM904GMMA6SPARSE27GMMA_64x128x32_F32F16F16_SSILNS1D_5MajorE0ELS1G_0ELNS1D_7ScaleInE1ELS1H_1ELNS1D_9SparseSelE0EEEEEENSK_ISD_NS5_IJSC_NSA_ILi0EEES1L_EEEEENS5_IJNS4_10UnderscoreES1O_S1O_EEEEENS4_13SM90_TMA_LOADENS4_14ComposedLayoutINS4_7SwizzleILi2ELi4ELi3EEENS4_25smem_sparse_ptr_flag_bitsILi2ELi16EEENSK_INS5_IJNS5_IJSC_SQ_EEENS5_IJSB_S13_EEEEEENS5_IJNS5_IJS1L_SH_EEESN_EEEEEEEvNS4_8identityENS4_23SM90_TMA_LOAD_MULTICASTENS1S_INS1T_ILi3ELi4ELi3EEENS4_18smem_ptr_flag_bitsILi16EEENSK_INS5_IJSQ_SH_EEENS5_IJSH_SC_EEEEEEEvS24_EENS_8epilogue10collective6detail29Sm90TmaWarpSpecializedAdapterINS2F_15DefaultEpilogueIfNS5_IJSC_llEEES2J_NS2E_6thread17LinearCombinationIfLi1EffLNS2K_9ScaleType4KindE0ELNS_15FloatRoundStyleE2EfEENS1_15EpilogueDefaultEEEEEvvEEEEvNT_6ParamsE --------------------------
	.section	.nv.shared._ZN7cutlass13device_kernelINS_4gemm6kernel13GemmUniversalIN4cute5tupleIJiiiiEEENS1_10collective13CollectiveMmaINS1_40MainloopSm90TmaGmmaWarpSpecializedSparseILi9ENS5_IJNS4_1CILi2EEENSA_ILi1EEESC_EEENS1_35KernelTmaWarpSpecializedCooperativeEEENS5_IJNSA_ILi128EEESG_NSA_ILi64EEEEEENS_6half_tENS5_IJNS4_6LayoutINS5_IJiNS5_IJSB_iEEEiEEENS5_IJlNS5_IJSC_SB_EEElEEEEENSK_INS5_IJNS5_IJNS5_IJNSA_ILi8EEESB_NSA_ILi4EEEEEEiEEENS5_IJNS5_IJNSA_ILi16EEESB_SB_EEEiEEEiEEENS5_IJNS5_IJNS5_IJSH_SU_NSA_ILi1024EEEEEENSA_ILi4096EEEEEENS5_IJNS5_IJSC_NSA_ILi512EEENSA_ILi32EEEEEElEEElEEEEEEEESJ_NS5_IJlSC_lEEENS4_8TiledMMAINS4_8MMA_AtomIJNS4_4SM904GMMA6SPARSE27GMMA_64x128x32_F32F16F16_SSILNS1D_5MajorE0ELS1G_0ELNS1D_7ScaleInE1ELS1H_1ELNS1D_9SparseSelE0EEEEEENSK_ISD_NS5_IJSC_NSA_ILi0EEES1L_EEEEENS5_IJNS4_10UnderscoreES1O_S1O_EEEEENS4_13SM90_TMA_LOADENS4_14ComposedLayoutINS4_7SwizzleILi2ELi4ELi3EEENS4_25smem_sparse_ptr_flag_bitsILi2ELi16EEENSK_INS5_IJNS5_IJSC_SQ_EEENS5_IJSB_S13_EEEEEENS5_IJNS5_IJS1L_SH_EEESN_EEEEEEEvNS4_8identityENS4_23SM90_TMA_LOAD_MULTICASTENS1S_INS1T_ILi3ELi4ELi3EEENS4_18smem_ptr_flag_bitsILi16EEENSK_INS5_IJSQ_SH_EEENS5_IJSH_SC_EEEEEEEvS24_EENS_8epilogue10collective6detail29Sm90TmaWarpSpecializedAdapterINS2F_15DefaultEpilogueIfNS5_IJSC_llEEES2J_NS2E_6thread17LinearCombinationIfLi1EffLNS2K_9ScaleType4KindE0ELNS_15FloatRoundStyleE2EfEENS1_15EpilogueDefaultEEEEEvvEEEEvNT_6ParamsE,"aw",@nobits
	.sectionflags	@""
	.align	16
	.zero		1024


//--------------------- .nv.shared.reserved.0     --------------------------
	.section	.nv.shared.reserved.0,"aw",@nobits
	.weak		__nv_reservedSMEM_offset_0_alias
	.size		__nv_reservedSMEM_offset_0_alias, 0, 0
	.other		__nv_reservedSMEM_offset_0_alias,@"STO_CUDA_RESERVED_SHARED STV_DEFAULT"
__nv_reservedSMEM_offset_0_alias:
	.zero		0


//--------------------- .nv.global                --------------------------
	.section	.nv.global,"aw",@nobits
.nv.global:
	.type		_ZN39_INTERNAL_4a3428ef_4_k_cu_a1286046_27844cute1_E,@object
	.size		_ZN39_INTERNAL_4a3428ef_4_k_cu_a1286046_27844cute1_E,(_ZN39_INTERNAL_4a3428ef_4_k_cu_a1286046_27844cuda3std3__45__cpo6cbeginE - _ZN39_INTERNAL_4a3428ef_4_k_cu_a1286046_27844cute1_E)
_ZN39_INTERNAL_4a3428ef_4_k_cu_a1286046_27844cute1_E:
	.zero		1
	.type		_ZN39_INTERNAL_4a3428ef_4_k_cu_a1286046_27844cuda3std3__45__cpo6cbeginE,@object
	.size		_ZN39_INTERNAL_4a3428ef_4_k_cu_a1286046_27844cuda3std3__45__cpo6cbeginE,(_ZN39_INTERNAL_4a3428ef_4_k_cu_a1286046_27844cuda3std3__48in_placeE - _ZN39_INTERNAL_4a3428ef_4_k_cu_a1286046_27844cuda3std3__45__cpo6cbeginE)
_ZN39_INTERNAL_4a3428ef_4_k_cu_a1286046_27844cuda3std3__45__cpo6cbeginE:
	.zero		1
	.type		_ZN39_INTERNAL_4a3428ef_4_k_cu_a1286046_27844cuda3std3__48in_placeE,@object
	.size		_ZN39_INTERNAL_4a3428ef_4_k_cu_a1286046_27844cuda3std3__48in_placeE,(_ZN39_INTERNAL_4a3428ef_4_k_cu_a1286046_27844cuda3std6ranges3__45__cpo9iter_moveE - _ZN39_INTERNAL_4a3428ef_4_k_cu_a1286046_27844cuda3std3__48in_placeE)
_ZN39_INTERNAL_4a3428ef_4_k_cu_a1286046_27844cuda3std3__48in_placeE:
	.zero		1
	.type		_ZN39_INTERNAL_4a3428ef_4_k_cu_a1286046_27844cuda3std6ranges3__45__cpo9iter_moveE,@object
	.size		_ZN39_INTERNAL_4a3428ef_4_k_cu_a1286046_27844cuda3std6ranges3__45__cpo9iter_moveE,(_ZN39_INTERNAL_4a3428ef_4_k_cu_a1286046_27844cuda3std3__45__cpo5beginE - _ZN39_INTERNAL_4a3428ef_4_k_cu_a1286046_27844cuda3std6ranges3__45__cpo9iter_moveE)
_ZN39_INTERNAL_4a3428ef_4_k_cu_a1286046_27844cuda3std6ranges3__45__cpo9iter_moveE:
	.zero		1
	.type		_ZN39_INTERNAL_4a3428ef_4_k_cu_a1286046_27844cuda3std3__45__cpo5beginE,@object
	.size		_ZN39_INTERNAL_4a3428ef_4_k_cu_a1286046_27844cuda3std3__45__cpo5beginE,(_ZN39_INTERNAL_4a3428ef_4_k_cu_a1286046_27844cuda3std3__441_GLOBAL__N__4a3428ef_4_k_cu_a1286046_27846ignoreE - _ZN39_INTERNAL_4a3428ef_4_k_cu_a1286046_27844cuda3std3__45__cpo5beginE)
_ZN39_INTERNAL_4a3428ef_4_k_cu_a1286046_27844cuda3std3__45__cpo5beginE:
	.zero		1
	.type		_ZN39_INTERNAL_4a3428ef_4_k_cu_a1286046_27844cuda3std3__441_GLOBAL__N__4a3428ef_4_k_cu_a1286046_27846ignoreE,@object
	.size		_ZN39_INTERNAL_4a3428ef_4_k_cu_a1286046_27844cuda3std3__441_GLOBAL__N__4a3428ef_4_k_cu_a1286046_27846ignoreE,(_ZN39_INTERNAL_4a3428ef_4_k_cu_a1286046_27844cute7productE - _ZN39_INTERNAL_4a3428ef_4_k_cu_a1286046_27844cuda3std3__441_GLOBAL__N__4a3428ef_4_k_cu_a1286046_27846ignoreE)
_ZN39_INTERNAL_4a3428ef_4_k_cu_a1286046_27844cuda3std3__441_GLOBAL__N__4a3428ef_4_k_cu_a1286046_27846ignoreE:
	.zero		1
	.type		_ZN39_INTERNAL_4a3428ef_4_k_cu_a1286046_27844cute7productE,@object
	.size		_ZN39_INTERNAL_4a3428ef_4_k_cu_a1286046_27844cute7productE,(_ZN39_INTERNAL_4a3428ef_4_k_cu_a1286046_27844cuda3std3__45__cpo3endE - _ZN39_INTERNAL_4a3428ef_4_k_cu_a1286046_27844cute7productE)
_ZN39_INTERNAL_4a3428ef_4_k_cu_a1286046_27844cute7productE:
	.zero		1
	.type		_ZN39_INTERNAL_4a3428ef_4_k_cu_a1286046_27844cuda3std3__45__cpo3endE,@object
	.size		_ZN39_INTERNAL_4a3428ef_4_k_cu_a1286046_27844cuda3std3__45__cpo3endE,(_ZN39_INTERNAL_4a3428ef_4_k_cu_a1286046_27844cuda3std3__419piecewise_constructE - _ZN39_INTERNAL_4a3428ef_4_k_cu_a1286046_27844cuda3std3__45__cpo3endE)
_ZN39_INTERNAL_4a3428ef_4_k_cu_a1286046_27844cuda3std3__45__cpo3endE:
	.zero		1
	.type		_ZN39_INTERNAL_4a3428ef_4_k_cu_a1286046_27844cuda3std3__419piecewise_constructE,@object
	.size		_ZN39_INTERNAL_4a3428ef_4_k_cu_a1286046_27844cuda3std3__419piecewise_constructE,(_ZN39_INTERNAL_4a3428ef_4_k_cu_a1286046_27844cuda3std3__45__cpo4cendE - _ZN39_INTERNAL_4a3428ef_4_k_cu_a1286046_27844cuda3std3__419piecewise_constructE)
_ZN39_INTERNAL_4a3428ef_4_k_cu_a1286046_27844cuda3std3__419piecewise_constructE:
	.zero		1
	.type		_ZN39_INTERNAL_4a3428ef_4_k_cu_a1286046_27844cuda3std3__45__cpo4cendE,@object
	.size		_ZN39_INTERNAL_4a3428ef_4_k_cu_a1286046_27844cuda3std3__45__cpo4cendE,(_ZN39_INTERNAL_4a3428ef_4_k_cu_a1286046_27844cuda3std6ranges3__45__cpo4swapE - _ZN39_INTERNAL_4a3428ef_4_k_cu_a1286046_27844cuda3std3__45__cpo4cendE)
_ZN39_INTERNAL_4a3428ef_4_k_cu_a1286046_27844cuda3std3__45__cpo4cendE:
	.zero		1
	.type		_ZN39_INTERNAL_4a3428ef_4_k_cu_a1286046_27844cuda3std6ranges3__45__cpo4swapE,@object
	.size		_ZN39_INTERNAL_4a3428ef_4_k_cu_a1286046_27844cuda3std6ranges3__45__cpo4swapE,(.L_7 - _ZN39_INTERNAL_4a3428ef_4_k_cu_a1286046_27844cuda3std6ranges3__45__cpo4swapE)
_ZN39_INTERNAL_4a3428ef_4_k_cu_a1286046_27844cuda3std6ranges3__45__cpo4swapE:
	.zero		1
.L_7:


//--------------------- .nv.constant0._ZN7cutlass13device_kernelINS_4gemm6kernel13GemmUniversalIN4cute5tupleIJiiiiEEENS1_10collective13CollectiveMmaINS1_40MainloopSm90TmaGmmaWarpSpecializedSparseILi9ENS5_IJNS4_1CILi2EEENSA_ILi1EEESC_EEENS1_35KernelTmaWarpSpecializedCooperativeEEENS5_IJNSA_ILi128EEESG_NSA_ILi64EEEEEENS_6half_tENS5_IJNS4_6LayoutINS5_IJiNS5_IJSB_iEEEiEEENS5_IJlNS5_IJSC_SB_EEElEEEEENSK_INS5_IJNS5_IJNS5_IJNSA_ILi8EEESB_NSA_ILi4EEEEEEiEEENS5_IJNS5_IJNSA_ILi16EEESB_SB_EEEiEEEiEEENS5_IJNS5_IJNS5_IJSH_SU_NSA_ILi1024EEEEEENSA_ILi4096EEEEEENS5_IJNS5_IJSC_NSA_ILi512EEENSA_ILi32EEEEEElEEElEEEEEEEESJ_NS5_IJlSC_lEEENS4_8TiledMMAINS4_8MMA_AtomIJNS4_4SM904GMMA6SPARSE27GMMA_64x128x32_F32F16F16_SSILNS1D_5MajorE0ELS1G_0ELNS1D_7ScaleInE1ELS1H_1ELNS1D_9SparseSelE0EEEEEENSK_ISD_NS5_IJSC_NSA_ILi0EEES1L_EEEEENS5_IJNS4_10UnderscoreES1O_S1O_EEEEENS4_13SM90_TMA_LOADENS4_14ComposedLayoutINS4_7SwizzleILi2ELi4ELi3EEENS4_25smem_sparse_ptr_flag_bitsILi2ELi16EEENSK_INS5_IJNS5_IJSC_SQ_EEENS5_IJSB_S13_EEEEEENS5_IJNS5_IJS1L_SH_EEESN_EEEEEEEvNS4_8identityENS4_23SM90_TMA_LOAD_MULTICASTENS1S_INS1T_ILi3ELi4ELi3EEENS4_18smem_ptr_flag_bitsILi16EEENSK_INS5_IJSQ_SH_EEENS5_IJSH_SC_EEEEEEEvS24_EENS_8epilogue10collective6detail29Sm90TmaWarpSpecializedAdapterINS2F_15DefaultEpilogueIfNS5_IJSC_llEEES2J_NS2E_6thread17LinearCombinationIfLi1EffLNS2K_9ScaleType4KindE0ELNS_15FloatRoundStyleE2EfEENS1_15EpilogueDefaultEEEEEvvEEEEvNT_6ParamsE --------------------------
	.section	.nv.constant0._ZN7cutlass13device_kernelINS_4gemm6kernel13GemmUniversalIN4cute5tupleIJiiiiEEENS1_10collective13CollectiveMmaINS1_40MainloopSm90TmaGmmaWarpSpecializedSparseILi9ENS5_IJNS4_1CILi2EEENSA_ILi1EEESC_EEENS1_35KernelTmaWarpSpecializedCooperativeEEENS5_IJNSA_ILi128EEESG_NSA_ILi64EEEEEENS_6half_tENS5_IJNS4_6LayoutINS5_IJiNS5_IJSB_iEEEiEEENS5_IJlNS5_IJSC_SB_EEElEEEEENSK_INS5_IJNS5_IJNS5_IJNSA_ILi8EEESB_NSA_ILi4EEEEEEiEEENS5_IJNS5_IJNSA_ILi16EEESB_SB_EEEiEEEiEEENS5_IJNS5_IJNS5_IJSH_SU_NSA_ILi1024EEEEEENSA_ILi4096EEEEEENS5_IJNS5_IJSC_NSA_ILi512EEENSA_ILi32EEEEEElEEElEEEEEEEESJ_NS5_IJlSC_lEEENS4_8TiledMMAINS4_8MMA_AtomIJNS4_4SM904GMMA6SPARSE27GMMA_64x128x32_F32F16F16_SSILNS1D_5MajorE0ELS1G_0ELNS1D_7ScaleInE1ELS1H_1ELNS1D_9SparseSelE0EEEEEENSK_ISD_NS5_IJSC_NSA_ILi0EEES1L_EEEEENS5_IJNS4_10UnderscoreES1O_S1O_EEEEENS4_13SM90_TMA_LOADENS4_14ComposedLayoutINS4_7SwizzleILi2ELi4ELi3EEENS4_25smem_sparse_ptr_flag_bitsILi2ELi16EEENSK_INS5_IJNS5_IJSC_SQ_EEENS5_IJSB_S13_EEEEEENS5_IJNS5_IJS1L_SH_EEESN_EEEEEEEvNS4_8identityENS4_23SM90_TMA_LOAD_MULTICASTENS1S_INS1T_ILi3ELi4ELi3EEENS4_18smem_ptr_flag_bitsILi16EEENSK_INS5_IJSQ_SH_EEENS5_IJSH_SC_EEEEEEEvS24_EENS_8epilogue10collective6detail29Sm90TmaWarpSpecializedAdapterINS2F_15DefaultEpilogueIfNS5_IJSC_llEEES2J_NS2E_6thread17LinearCombinationIfLi1EffLNS2K_9ScaleType4KindE0ELNS_15FloatRoundStyleE2EfEENS1_15EpilogueDefaultEEEEEvvEEEEvNT_6ParamsE,"a",@progbits
	.sectionflags	@""
	.align	4
.nv.constant0._ZN7cutlass13device_kernelINS_4gemm6kernel13GemmUniversalIN4cute5tupleIJiiiiEEENS1_10collective13CollectiveMmaINS1_40MainloopSm90TmaGmmaWarpSpecializedSparseILi9ENS5_IJNS4_1CILi2EEENSA_ILi1EEESC_EEENS1_35KernelTmaWarpSpecializedCooperativeEEENS5_IJNSA_ILi128EEESG_NSA_ILi64EEEEEENS_6half_tENS5_IJNS4_6LayoutINS5_IJiNS5_IJSB_iEEEiEEENS5_IJlNS5_IJSC_SB_EEElEEEEENSK_INS5_IJNS5_IJNS5_IJNSA_ILi8EEESB_NSA_ILi4EEEEEEiEEENS5_IJNS5_IJNSA_ILi16EEESB_SB_EEEiEEEiEEENS5_IJNS5_IJNS5_IJSH_SU_NSA_ILi1024EEEEEENSA_ILi4096EEEEEENS5_IJNS5_IJSC_NSA_ILi512EEENSA_ILi32EEEEEElEEElEEEEEEEESJ_NS5_IJlSC_lEEENS4_8TiledMMAINS4_8MMA_AtomIJNS4_4SM904GMMA6SPARSE27GMMA_64x128x32_F32F16F16_SSILNS1D_5MajorE0ELS1G_0ELNS1D_7ScaleInE1ELS1H_1ELNS1D_9SparseSelE0EEEEEENSK_ISD_NS5_IJSC_NSA_ILi0EEES1L_EEEEENS5_IJNS4_10UnderscoreES1O_S1O_EEEEENS4_13SM90_TMA_LOADENS4_14ComposedLayoutINS4_7SwizzleILi2ELi4ELi3EEENS4_25smem_sparse_ptr_flag_bitsILi2ELi16EEENSK_INS5_IJNS5_IJSC_SQ_EEENS5_IJSB_S13_EEEEEENS5_IJNS5_IJS1L_SH_EEESN_EEEEEEEvNS4_8identityENS4_23SM90_TMA_LOAD_MULTICASTENS1S_INS1T_ILi3ELi4ELi3EEENS4_18smem_ptr_flag_bitsILi16EEENSK_INS5_IJSQ_SH_EEENS5_IJSH_SC_EEEEEEEvS24_EENS_8epilogue10collective6detail29Sm90TmaWarpSpecializedAdapterINS2F_15DefaultEpilogueIfNS5_IJSC_llEEES2J_NS2E_6thread17LinearCombinationIfLi1EffLNS2K_9ScaleType4KindE0ELNS_15FloatRoundStyleE2EfEENS1_15EpilogueDefaultEEEEEvvEEEEvNT_6ParamsE:
	.zero		1920


//--------------------- SYMBOLS --------------------------

	.type		.nv.reservedSmem.offset0,@object
	.size		.nv.reservedSmem.offset0,0x4
